// auto-generated by cutlass_sweep.gemm — config: {"arch": "sm_90", "cluster_m": 2, "cluster_n": 1, "dtype": "int8", "stages": 3, "tile_k": 128, "tile_m": 256, "tile_n": 256}
#include "cutlass/cutlass.h"
#include "cutlass/gemm/collective/collective_builder.hpp"
#include "cutlass/gemm/device/gemm_universal_adapter.h"
#include "cutlass/gemm/kernel/gemm_universal.hpp"
#include "cutlass/epilogue/collective/collective_builder.hpp"

using ElemA = int8_t;
using ElemB = int8_t;
using ElemCD = int8_t;
using Acc  = int32_t;
using TileShape    = cute::Shape<cute::_256, cute::_256, cute::_128>;
using ClusterShape = cute::Shape<cute::_2, cute::_1, cute::_1>;

using CollectiveEpilogue = typename cutlass::epilogue::collective::CollectiveBuilder<
    cutlass::arch::Sm90, cutlass::arch::OpClassTensorOp,
    TileShape, ClusterShape,
    cutlass::epilogue::collective::EpilogueTileAuto,
    Acc, Acc,
    ElemCD, cutlass::layout::RowMajor, 128 / cutlass::sizeof_bits<ElemCD>::value,
    ElemCD, cutlass::layout::RowMajor, 128 / cutlass::sizeof_bits<ElemCD>::value,
    cutlass::epilogue::collective::EpilogueScheduleAuto
  >::CollectiveOp;

using CollectiveMainloop = typename cutlass::gemm::collective::CollectiveBuilder<
    cutlass::arch::Sm90, cutlass::arch::OpClassTensorOp,
    ElemA, cutlass::layout::RowMajor, 128 / cutlass::sizeof_bits<ElemA>::value,
    ElemB, cutlass::layout::ColumnMajor, 128 / cutlass::sizeof_bits<ElemB>::value,
    Acc,
    TileShape, ClusterShape,
    cutlass::gemm::collective::StageCount<3>,
    cutlass::gemm::collective::KernelScheduleAuto
  >::CollectiveOp;

using GemmKernel = cutlass::gemm::kernel::GemmUniversal<
    cute::Shape<int,int,int,int>,
    CollectiveMainloop,
    CollectiveEpilogue
>;
using Gemm = cutlass::gemm::device::GemmUniversalAdapter<GemmKernel>;

// Force the device kernel symbol into the cubin without needing a host main.
auto* _anchor = &cutlass::device_kernel<GemmKernel>;


// ===== COMPILED SASS (sm_90a) =====

	.target	sm_90a

	.elftype	@"ET_EXEC"


//--------------------- .note.nv.tkinfo           --------------------------
	.section	.note.nv.tkinfo,"",@"SHT_NOTE"
	.sectionflags	@"SHF_NOTE_NV_TKINFO"
	.tkinfo
        /*0018*/ 	.word	0x00000002
        /*0030*/ 	.string	""
        /*0030*/ 	.string	"ptxas"
        /*0030*/ 	.string	"Cuda compilation tools, release 13.0, V13.0.88"
        /*0030*/ 	.string	"Build cuda_13.0.r13.0/compiler.36424714_0"
        /*0030*/ 	.string	"-arch sm_90a -m 64 "



//--------------------- .note.nv.cuinfo           --------------------------
	.section	.note.nv.cuinfo,"",@"SHT_NOTE"
	.sectionflags	@"SHF_NOTE_NV_CUINFO"
        /*0018*/ 	.short	0x0002
        /*001a*/ 	.short	0x005a
        /*001c*/ 	.short	0x0082
	.zero		2


//--------------------- .nv.info                  --------------------------
	.section	.nv.info,"",@"SHT_CUDA_INFO"
	.align	4


	//----- nvinfo : EIATTR_REGCOUNT
	.align		4
        /*0000*/ 	.byte	0x04, 0x2f
        /*0002*/ 	.short	(.L_15 - .L_14)
	.align		4
.L_14:
        /*0004*/ 	.word	index@(_ZN7cutlass13device_kernelINS_4gemm6kernel13GemmUniversalIN4cute5tupleIJiiiiEEENS1_10collective13CollectiveMmaINS1_34MainloopSm90TmaGmmaWarpSpecializedILi3ENS5_IJNS4_1CILi2EEENSA_ILi1EEESC_EEENS1_35KernelTmaWarpSpecializedCooperativeEEENS5_IJNSA_ILi256EEESG_NSA_ILi128EEEEEEaNS5_IJlSC_lEEEaSJ_NS4_8TiledMMAINS4_8MMA_AtomIJNS4_4SM904GMMA27MMA_64x256x32_S32S8S8_SS_TNEEEENS4_6LayoutISD_NS5_IJSC_NSA_ILi0EEESR_EEEEENS5_IJNS4_10UnderscoreESU_SU_EEEEENS4_13SM90_TMA_LOADENS4_14ComposedLayoutINS4_7SwizzleILi3ELi4ELi3EEENS4_18smem_ptr_flag_bitsILi8EEENSQ_INS5_IJNSA_ILi8EEESH_EEENS5_IJSH_SC_EEEEEEEvNS4_8identityENS4_23SM90_TMA_LOAD_MULTICASTES17_vS18_EENS_8epilogue10collective6detail29Sm90TmaWarpSpecializedAdapterINS1C_15DefaultEpilogueIaSJ_SJ_NS1B_6thread17LinearCombinationIaLi1EiiLNS1G_9ScaleType4KindE0ELNS_15FloatRoundStyleE2EaEENS1_15EpilogueDefaultEEEEEvvEEEEvNT_6ParamsE)
        /*0008*/ 	.word	0x000000a8


	//----- nvinfo : EIATTR_FRAME_SIZE
	.align		4
.L_15:
        /*000c*/ 	.byte	0x04, 0x11
        /*000e*/ 	.short	(.L_17 - .L_16)
	.align		4
.L_16:
        /*0010*/ 	.word	index@(_ZN7cutlass13device_kernelINS_4gemm6kernel13GemmUniversalIN4cute5tupleIJiiiiEEENS1_10collective13CollectiveMmaINS1_34MainloopSm90TmaGmmaWarpSpecializedILi3ENS5_IJNS4_1CILi2EEENSA_ILi1EEESC_EEENS1_35KernelTmaWarpSpecializedCooperativeEEENS5_IJNSA_ILi256EEESG_NSA_ILi128EEEEEEaNS5_IJlSC_lEEEaSJ_NS4_8TiledMMAINS4_8MMA_AtomIJNS4_4SM904GMMA27MMA_64x256x32_S32S8S8_SS_TNEEEENS4_6LayoutISD_NS5_IJSC_NSA_ILi0EEESR_EEEEENS5_IJNS4_10UnderscoreESU_SU_EEEEENS4_13SM90_TMA_LOADENS4_14ComposedLayoutINS4_7SwizzleILi3ELi4ELi3EEENS4_18smem_ptr_flag_bitsILi8EEENSQ_INS5_IJNSA_ILi8EEESH_EEENS5_IJSH_SC_EEEEEEEvNS4_8identityENS4_23SM90_TMA_LOAD_MULTICASTES17_vS18_EENS_8epilogue10collective6detail29Sm90TmaWarpSpecializedAdapterINS1C_15DefaultEpilogueIaSJ_SJ_NS1B_6thread17LinearCombinationIaLi1EiiLNS1G_9ScaleType4KindE0ELNS_15FloatRoundStyleE2EaEENS1_15EpilogueDefaultEEEEEvvEEEEvNT_6ParamsE)
        /*0014*/ 	.word	0x00000788


	//----- nvinfo : EIATTR_MIN_STACK_SIZE
	.align		4
.L_17:
        /*0018*/ 	.byte	0x04, 0x12
        /*001a*/ 	.short	(.L_19 - .L_18)
	.align		4
.L_18:
        /*001c*/ 	.word	index@(_ZN7cutlass13device_kernelINS_4gemm6kernel13GemmUniversalIN4cute5tupleIJiiiiEEENS1_10collective13CollectiveMmaINS1_34MainloopSm90TmaGmmaWarpSpecializedILi3ENS5_IJNS4_1CILi2EEENSA_ILi1EEESC_EEENS1_35KernelTmaWarpSpecializedCooperativeEEENS5_IJNSA_ILi256EEESG_NSA_ILi128EEEEEEaNS5_IJlSC_lEEEaSJ_NS4_8TiledMMAINS4_8MMA_AtomIJNS4_4SM904GMMA27MMA_64x256x32_S32S8S8_SS_TNEEEENS4_6LayoutISD_NS5_IJSC_NSA_ILi0EEESR_EEEEENS5_IJNS4_10UnderscoreESU_SU_EEEEENS4_13SM90_TMA_LOADENS4_14ComposedLayoutINS4_7SwizzleILi3ELi4ELi3EEENS4_18smem_ptr_flag_bitsILi8EEENSQ_INS5_IJNSA_ILi8EEESH_EEENS5_IJSH_SC_EEEEEEEvNS4_8identityENS4_23SM90_TMA_LOAD_MULTICASTES17_vS18_EENS_8epilogue10collective6detail29Sm90TmaWarpSpecializedAdapterINS1C_15DefaultEpilogueIaSJ_SJ_NS1B_6thread17LinearCombinationIaLi1EiiLNS1G_9ScaleType4KindE0ELNS_15FloatRoundStyleE2EaEENS1_15EpilogueDefaultEEEEEvvEEEEvNT_6ParamsE)
        /*0020*/ 	.word	0x00000788
.L_19:


//--------------------- .nv.compat                --------------------------
	.section	.nv.compat,"",@"SHT_CUDA_COMPAT_INFO"
	.align	4
        /*0000*/ 	.byte	0x02, 0x09, 0x01, 0x00, 0x02, 0x02, 0x04, 0x00, 0x02, 0x05, 0x05, 0x00, 0x03, 0x07, 0x01, 0x01
        /*0010*/ 	.byte	0x02, 0x03, 0x01, 0x00, 0x02, 0x06, 0x01, 0x00, 0x04, 0x0b, 0x08, 0x00, 0x00, 0x00, 0x00, 0x00
        /*0020*/ 	.byte	0x00, 0x00, 0x00, 0x00


//--------------------- .nv.info._ZN7cutlass13device_kernelINS_4gemm6kernel13GemmUniversalIN4cute5tupleIJiiiiEEENS1_10collective13CollectiveMmaINS1_34MainloopSm90TmaGmmaWarpSpecializedILi3ENS5_IJNS4_1CILi2EEENSA_ILi1EEESC_EEENS1_35KernelTmaWarpSpecializedCooperativeEEENS5_IJNSA_ILi256EEESG_NSA_ILi128EEEEEEaNS5_IJlSC_lEEEaSJ_NS4_8TiledMMAINS4_8MMA_AtomIJNS4_4SM904GMMA27MMA_64x256x32_S32S8S8_SS_TNEEEENS4_6LayoutISD_NS5_IJSC_NSA_ILi0EEESR_EEEEENS5_IJNS4_10UnderscoreESU_SU_EEEEENS4_13SM90_TMA_LOADENS4_14ComposedLayoutINS4_7SwizzleILi3ELi4ELi3EEENS4_18smem_ptr_flag_bitsILi8EEENSQ_INS5_IJNSA_ILi8EEESH_EEENS5_IJSH_SC_EEEEEEEvNS4_8identityENS4_23SM90_TMA_LOAD_MULTICASTES17_vS18_EENS_8epilogue10collective6detail29Sm90TmaWarpSpecializedAdapterINS1C_15DefaultEpilogueIaSJ_SJ_NS1B_6thread17LinearCombinationIaLi1EiiLNS1G_9ScaleType4KindE0ELNS_15FloatRoundStyleE2EaEENS1_15EpilogueDefaultEEEEEvvEEEEvNT_6ParamsE --------------------------
	.section	.nv.info._ZN7cutlass13device_kernelINS_4gemm6kernel13GemmUniversalIN4cute5tupleIJiiiiEEENS1_10collective13CollectiveMmaINS1_34MainloopSm90TmaGmmaWarpSpecializedILi3ENS5_IJNS4_1CILi2EEENSA_ILi1EEESC_EEENS1_35KernelTmaWarpSpecializedCooperativeEEENS5_IJNSA_ILi256EEESG_NSA_ILi128EEEEEEaNS5_IJlSC_lEEEaSJ_NS4_8TiledMMAINS4_8MMA_AtomIJNS4_4SM904GMMA27MMA_64x256x32_S32S8S8_SS_TNEEEENS4_6LayoutISD_NS5_IJSC_NSA_ILi0EEESR_EEEEENS5_IJNS4_10UnderscoreESU_SU_EEEEENS4_13SM90_TMA_LOADENS4_14ComposedLayoutINS4_7SwizzleILi3ELi4ELi3EEENS4_18smem_ptr_flag_bitsILi8EEENSQ_INS5_IJNSA_ILi8EEESH_EEENS5_IJSH_SC_EEEEEEEvNS4_8identityENS4_23SM90_TMA_LOAD_MULTICASTES17_vS18_EENS_8epilogue10collective6detail29Sm90TmaWarpSpecializedAdapterINS1C_15DefaultEpilogueIaSJ_SJ_NS1B_6thread17LinearCombinationIaLi1EiiLNS1G_9ScaleType4KindE0ELNS_15FloatRoundStyleE2EaEENS1_15EpilogueDefaultEEEEEvvEEEEvNT_6ParamsE,"",@"SHT_CUDA_INFO"
	.sectionflags	@""
	.align	4


	//----- nvinfo : EIATTR_CUDA_API_VERSION
	.align		4
        /*0000*/ 	.byte	0x04, 0x37
        /*0002*/ 	.short	(.L_21 - .L_20)
.L_20:
        /*0004*/ 	.word	0x00000082


	//----- nvinfo : EIATTR_KPARAM_INFO
	.align		4
.L_21:
        /*0008*/ 	.byte	0x04, 0x17
        /*000a*/ 	.short	(.L_23 - .L_22)
.L_22:
        /*000c*/ 	.word	0x00000000
        /*0010*/ 	.short	0x0000
        /*0012*/ 	.short	0x0070
        /*0014*/ 	.byte	0x00, 0xf0, 0x01, 0x10


	//----- nvinfo : EIATTR_SPARSE_MMA_MASK
	.align		4
.L_23:
        /*0018*/ 	.byte	0x03, 0x50
        /*001a*/ 	.short	0x0000


	//----- nvinfo : EIATTR_MAXREG_COUNT
	.align		4
        /*001c*/ 	.byte	0x03, 0x1b
        /*001e*/ 	.short	0x00a8


	//----- nvinfo : EIATTR_NUM_BARRIERS
	.align		4
        /*0020*/ 	.byte	0x02, 0x4c
        /*0022*/ 	.byte	0x01
	.zero		1


	//----- nvinfo : EIATTR_EXTERNS
	.align		4
        /*0024*/ 	.byte	0x04, 0x0f
        /*0026*/ 	.short	(.L_25 - .L_24)


	//   ....[0]....
	.align		4
.L_24:
        /*0028*/ 	.word	index@(__assertfail)


	//----- nvinfo : EIATTR_ANNOTATIONS
	.align		4
.L_25:
        /*002c*/ 	.byte	0x04, 0x55
        /*002e*/ 	.short	(.L_27 - .L_26)


	//   ....[0]....
.L_26:
        /*0030*/ 	.word	0x00000001
        /*0034*/ 	.byte	0xe0, 0x09, 0x00, 0x00, 0x01, 0x00, 0x00, 0x00, 0xf0, 0x09, 0x00, 0x00, 0x01, 0x00, 0x00, 0x00
        /* <DEDUP_REMOVED lines=717> */
        /*2d14*/ 	.byte	0x80, 0x7d, 0x01, 0x00, 0x01, 0x00, 0x00, 0x00, 0xa0, 0x7d, 0x01, 0x00


	//----- nvinfo : EIATTR_MERCURY_ISA_VERSION
	.align		4
.L_27:
        /*2d20*/ 	.byte	0x03, 0x5f
        /*2d22*/ 	.short	0x0101


	//----- nvinfo : EIATTR_INT_WARP_WIDE_INSTR_OFFSETS
	.align		4
        /*2d24*/ 	.byte	0x04, 0x31
        /*2d26*/ 	.short	(.L_29 - .L_28)


	//   ....[0]....
.L_28:
        /*2d28*/ 	.word	0x00000560


	//   ....[1]....
        /*2d2c*/ 	.word	0x00000580


	//   ....[2]....
        /*2d30*/ 	.word	0x000006f0


	//----- nvinfo : EIATTR_COOP_GROUP_MASK_REGIDS
	.align		4
.L_29:
        /*2d34*/ 	.byte	0x04, 0x29
        /*2d36*/ 	.short	(.L_31 - .L_30)


	//   ....[0]....
.L_30:
        /*2d38*/ 	.word	0xffffffff


	//   ....[1]....
        /*2d3c*/ 	.word	0xffffffff


	//   ....[2]....
        /*2d40*/ 	.word	0xffffffff


	//   ....[3]....
        /*2d44*/ 	.word	0xffffffff


	//   ....[4]....
        /*2d48*/ 	.word	0xffffffff


	//   ....[5]....
        /*2d4c*/ 	.word	0xffffffff


	//----- nvinfo : EIATTR_COOP_GROUP_INSTR_OFFSETS
	.align		4
.L_31:
        /*2d50*/ 	.byte	0x04, 0x28
        /*2d52*/ 	.short	(.L_33 - .L_32)


	//   ....[0]....
.L_32:
        /*2d54*/ 	.word	0x00000070


	//   ....[1]....
        /*2d58*/ 	.word	0x00000080


	//   ....[2]....
        /*2d5c*/ 	.word	0x000001a0


	//   ....[3]....
        /*2d60*/ 	.word	0x000003b0


	//   ....[4]....
        /*2d64*/ 	.word	0x00000820


	//   ....[5]....
        /*2d68*/ 	.word	0x000013f0


	//----- nvinfo : EIATTR_REG_RECONFIG
	.align		4
.L_33:
        /*2d6c*/ 	.byte	0x01, 0x54
	.zero		2


	//----- nvinfo : EIATTR_SYSCALL_OFFSETS
	.align		4
        /*2d70*/ 	.byte	0x04, 0x46
        /*2d72*/ 	.short	(.L_35 - .L_34)


	//   ....[0]....
.L_34:
        /*2d74*/ 	.word	0x000015b0


	//----- nvinfo : EIATTR_MBARRIER_INSTR_OFFSETS
	.align		4
.L_35:
        /*2d78*/ 	.byte	0x04, 0x39
        /*2d7a*/ 	.short	(.L_37 - .L_36)


	//   ....[0]....
.L_36:
        /*2d7c*/ 	.word	0x00000320
        /*2d80*/ 	.word	0x000000ff
        /*2d84*/ 	.word	0x00000000
        /*2d88*/ 	.short	0x0100
        /*2d8a*/ 	.byte	0x08
	.zero		1


	//   ....[1]....
        /*2d8c*/ 	.word	0x00000330
        /*2d90*/ 	.word	0x000000ff
        /*2d94*/ 	.word	0x00000018
        /*2d98*/ 	.short	0x0100
        /*2d9a*/ 	.byte	0x08
	.zero		1


	//   ....[2]....
        /*2d9c*/ 	.word	0x00000340
        /*2da0*/ 	.word	0x000000ff
        /*2da4*/ 	.word	0x00000008
        /*2da8*/ 	.short	0x0100
        /*2daa*/ 	.byte	0x08
	.zero		1


	//   ....[3]....
        /*2dac*/ 	.word	0x00000350
        /*2db0*/ 	.word	0x000000ff
        /*2db4*/ 	.word	0x00000020
        /*2db8*/ 	.short	0x0100
        /*2dba*/ 	.byte	0x08
	.zero		1


	//   ....[4]....
        /*2dbc*/ 	.word	0x00000360
        /*2dc0*/ 	.word	0x000000ff
        /*2dc4*/ 	.word	0x00000010
        /*2dc8*/ 	.short	0x0100
        /*2dca*/ 	.byte	0x08
	.zero		1


	//   ....[5]....
        /*2dcc*/ 	.word	0x00000370
        /*2dd0*/ 	.word	0x000000ff
        /*2dd4*/ 	.word	0x00000028
        /*2dd8*/ 	.short	0x0100
        /*2dda*/ 	.byte	0x08
	.zero		1


	//   ....[6]....
        /*2ddc*/ 	.word	0x00000750
        /*2de0*/ 	.word	0x000000ff
        /*2de4*/ 	.word	0x00000040
        /*2de8*/ 	.short	0x0100
        /*2dea*/ 	.byte	0x06
	.zero		1


	//   ....[7]....
        /*2dec*/ 	.word	0x00000780
        /*2df0*/ 	.word	0x000000ff
        /*2df4*/ 	.word	0x00000048
        /*2df8*/ 	.short	0x0100
        /*2dfa*/ 	.byte	0x06
	.zero		1


	//   ....[8]....
        /*2dfc*/ 	.word	0x00001690
        /*2e00*/ 	.word	0x00000003
        /*2e04*/ 	.word	0x00000000
        /*2e08*/ 	.short	0x010a
        /*2e0a*/ 	.byte	0x3f
	.zero		1


	//   ....[9]....
        /*2e0c*/ 	.word	0x000016d0
        /*2e10*/ 	.word	0x00000003
        /*2e14*/ 	.word	0x00000000
        /*2e18*/ 	.short	0x010a
        /*2e1a*/ 	.byte	0x3f
	.zero		1


	//   ....[10]....
        /*2e1c*/ 	.word	0x00004d20
        /*2e20*/ 	.word	0x00000002
        /*2e24*/ 	.word	0x00000000
        /*2e28*/ 	.short	0x010a
        /*2e2a*/ 	.byte	0x3f
	.zero		1


	//   ....[11]....
        /*2e2c*/ 	.word	0x00004d60
        /*2e30*/ 	.word	0x00000002
        /*2e34*/ 	.word	0x00000000
        /*2e38*/ 	.short	0x010a
        /*2e3a*/ 	.byte	0x3f
	.zero		1


	//   ....[12]....
        /*2e3c*/ 	.word	0x00008e50
        /*2e40*/ 	.word	0x00000002
        /*2e44*/ 	.word	0x00000000
        /*2e48*/ 	.short	0x0101
        /*2e4a*/ 	.byte	0x3f
	.zero		1


	//   ....[13]....
        /*2e4c*/ 	.word	0x00009080
        /*2e50*/ 	.word	0x00000000
        /*2e54*/ 	.word	0x00000000
        /*2e58*/ 	.short	0x0101
        /*2e5a*/ 	.byte	0x3f
	.zero		1


	//   ....[14]....
        /*2e5c*/ 	.word	0x00017910
        /*2e60*/ 	.word	0x0000000b
        /*2e64*/ 	.word	0x00000018
        /*2e68*/ 	.short	0x010a
        /*2e6a*/ 	.byte	0x3f
	.zero		1


	//   ....[15]....
        /*2e6c*/ 	.word	0x00017c90
        /*2e70*/ 	.word	0x00000002
        /*2e74*/ 	.word	0x00000048
        /*2e78*/ 	.short	0x0101
        /*2e7a*/ 	.byte	0x3f
	.zero		1


	//   ....[16]....
        /*2e7c*/ 	.word	0x000184a0
        /*2e80*/ 	.word	0x00000005
        /*2e84*/ 	.word	0x00000000
        /*2e88*/ 	.short	0x010a
        /*2e8a*/ 	.byte	0x3f
	.zero		1


	//   ....[17]....
        /*2e8c*/ 	.word	0x00018530
        /*2e90*/ 	.word	0x00000005
        /*2e94*/ 	.word	0x00000000
        /*2e98*/ 	.short	0x010a
        /*2e9a*/ 	.byte	0x3f
	.zero		1


	//   ....[18]....
        /*2e9c*/ 	.word	0x000185c0
        /*2ea0*/ 	.word	0x00000003
        /*2ea4*/ 	.word	0x00000000
        /*2ea8*/ 	.short	0x010a
        /*2eaa*/ 	.byte	0x3f
	.zero		1


	//   ....[19]....
        /*2eac*/ 	.word	0x00018620
        /*2eb0*/ 	.word	0x00000003
        /*2eb4*/ 	.word	0x00000000
        /*2eb8*/ 	.short	0x010a
        /*2eba*/ 	.byte	0x3f
	.zero		1


	//   ....[20]....
        /*2ebc*/ 	.word	0x00018670
        /*2ec0*/ 	.word	0x00000002
        /*2ec4*/ 	.word	0x00000000
        /*2ec8*/ 	.short	0x010a
        /*2eca*/ 	.byte	0x3f
	.zero		1


	//   ....[21]....
        /*2ecc*/ 	.word	0x00018740
        /*2ed0*/ 	.word	0x0000000b
        /*2ed4*/ 	.word	0x00000018
        /*2ed8*/ 	.short	0x010a
        /*2eda*/ 	.byte	0x3f
	.zero		1


	//   ....[22]....
        /*2edc*/ 	.word	0x00018810
        /*2ee0*/ 	.word	0x00000005
        /*2ee4*/ 	.word	0x00000000
        /*2ee8*/ 	.short	0x010a
        /*2eea*/ 	.byte	0x3f
	.zero		1


	//   ....[23]....
        /*2eec*/ 	.word	0x00018860
        /*2ef0*/ 	.word	0x00000005
        /*2ef4*/ 	.word	0x00000000
        /*2ef8*/ 	.short	0x010a
        /*2efa*/ 	.byte	0x3f
	.zero		1


	//----- nvinfo : EIATTR_NUM_MBARRIERS
	.align		4
.L_37:
        /*2efc*/ 	.byte	0x03, 0x38
        /*2efe*/ 	.short	0x0008


	//----- nvinfo : EIATTR_EXIT_INSTR_OFFSETS
	.align		4
        /*2f00*/ 	.byte	0x04, 0x1c
        /*2f02*/ 	.short	(.L_39 - .L_38)


	//   ....[0]....
.L_38:
        /*2f04*/ 	.word	0x00000a80


	//   ....[1]....
        /*2f08*/ 	.word	0x00001310


	//   ....[2]....
        /*2f0c*/ 	.word	0x00016f50


	//   ....[3]....
        /*2f10*/ 	.word	0x00017570


	//   ....[4]....
        /*2f14*/ 	.word	0x00018610


	//----- nvinfo : EIATTR_MAX_THREADS
	.align		4
.L_39:
        /*2f18*/ 	.byte	0x04, 0x05
        /*2f1a*/ 	.short	(.L_41 - .L_40)
.L_40:
        /*2f1c*/ 	.word	0x00000180
        /*2f20*/ 	.word	0x00000001
        /*2f24*/ 	.word	0x00000001


	//----- nvinfo : EIATTR_CRS_STACK_SIZE
	.align		4
.L_41:
        /*2f28*/ 	.byte	0x04, 0x1e
        /*2f2a*/ 	.short	(.L_43 - .L_42)
.L_42:
        /*2f2c*/ 	.word	0x00000000


	//----- nvinfo : EIATTR_CBANK_PARAM_SIZE
	.align		4
.L_43:
        /*2f30*/ 	.byte	0x03, 0x19
        /*2f32*/ 	.short	0x0470


	//----- nvinfo : EIATTR_PARAM_CBANK
	.align		4
        /*2f34*/ 	.byte	0x04, 0x0a
        /*2f36*/ 	.short	(.L_45 - .L_44)
	.align		4
.L_44:
        /*2f38*/ 	.word	index@(.nv.constant0._ZN7cutlass13device_kernelINS_4gemm6kernel13GemmUniversalIN4cute5tupleIJiiiiEEENS1_10collective13CollectiveMmaINS1_34MainloopSm90TmaGmmaWarpSpecializedILi3ENS5_IJNS4_1CILi2EEENSA_ILi1EEESC_EEENS1_35KernelTmaWarpSpecializedCooperativeEEENS5_IJNSA_ILi256EEESG_NSA_ILi128EEEEEEaNS5_IJlSC_lEEEaSJ_NS4_8TiledMMAINS4_8MMA_AtomIJNS4_4SM904GMMA27MMA_64x256x32_S32S8S8_SS_TNEEEENS4_6LayoutISD_NS5_IJSC_NSA_ILi0EEESR_EEEEENS5_IJNS4_10UnderscoreESU_SU_EEEEENS4_13SM90_TMA_LOADENS4_14ComposedLayoutINS4_7SwizzleILi3ELi4ELi3EEENS4_18smem_ptr_flag_bitsILi8EEENSQ_INS5_IJNSA_ILi8EEESH_EEENS5_IJSH_SC_EEEEEEEvNS4_8identityENS4_23SM90_TMA_LOAD_MULTICASTES17_vS18_EENS_8epilogue10collective6detail29Sm90TmaWarpSpecializedAdapterINS1C_15DefaultEpilogueIaSJ_SJ_NS1B_6thread17LinearCombinationIaLi1EiiLNS1G_9ScaleType4KindE0ELNS_15FloatRoundStyleE2EaEENS1_15EpilogueDefaultEEEEEvvEEEEvNT_6ParamsE)
        /*2f3c*/ 	.short	0x0210
        /*2f3e*/ 	.short	0x0470


	//----- nvinfo : EIATTR_SW_WAR
	.align		4
.L_45:
        /*2f40*/ 	.byte	0x04, 0x36
        /*2f42*/ 	.short	(.L_47 - .L_46)
.L_46:
        /*2f44*/ 	.word	0x00000008
.L_47:


//--------------------- .nv.callgraph             --------------------------
	.section	.nv.callgraph,"",@"SHT_CUDA_CALLGRAPH"
	.align	4
	.sectionentsize	8
	.align		4
        /*0000*/ 	.word	0x00000000
	.align		4
        /*0004*/ 	.word	0xffffffff
	.align		4
        /*0008*/ 	.word	index@(_ZN7cutlass13device_kernelINS_4gemm6kernel13GemmUniversalIN4cute5tupleIJiiiiEEENS1_10collective13CollectiveMmaINS1_34MainloopSm90TmaGmmaWarpSpecializedILi3ENS5_IJNS4_1CILi2EEENSA_ILi1EEESC_EEENS1_35KernelTmaWarpSpecializedCooperativeEEENS5_IJNSA_ILi256EEESG_NSA_ILi128EEEEEEaNS5_IJlSC_lEEEaSJ_NS4_8TiledMMAINS4_8MMA_AtomIJNS4_4SM904GMMA27MMA_64x256x32_S32S8S8_SS_TNEEEENS4_6LayoutISD_NS5_IJSC_NSA_ILi0EEESR_EEEEENS5_IJNS4_10UnderscoreESU_SU_EEEEENS4_13SM90_TMA_LOADENS4_14ComposedLayoutINS4_7SwizzleILi3ELi4ELi3EEENS4_18smem_ptr_flag_bitsILi8EEENSQ_INS5_IJNSA_ILi8EEESH_EEENS5_IJSH_SC_EEEEEEEvNS4_8identityENS4_23SM90_TMA_LOAD_MULTICASTES17_vS18_EENS_8epilogue10collective6detail29Sm90TmaWarpSpecializedAdapterINS1C_15DefaultEpilogueIaSJ_SJ_NS1B_6thread17LinearCombinationIaLi1EiiLNS1G_9ScaleType4KindE0ELNS_15FloatRoundStyleE2EaEENS1_15EpilogueDefaultEEEEEvvEEEEvNT_6ParamsE)
	.align		4
        /*000c*/ 	.word	index@(__assertfail)
	.align		4
        /*0010*/ 	.word	0x00000000
	.align		4
        /*0014*/ 	.word	0xfffffffe
	.align		4
        /*0018*/ 	.word	0x00000000
	.align		4
        /*001c*/ 	.word	0xfffffffd
	.align		4
        /*0020*/ 	.word	0x00000000
	.align		4
        /*0024*/ 	.word	0xfffffffc


//--------------------- .nv.constant4             --------------------------
	.section	.nv.constant4,"a",@progbits
	.align	8
	.align		8
.nv.constant4:
        /*0000*/ 	.dword	__assertfail
	.align		8
        /*0008*/ 	.dword	__unnamed_1
	.align		8
        /*0010*/ 	.dword	_ZN39_INTERNAL_b7b89aef_4_k_cu_e8a86421_65434cuda3std3__45__cpo5beginE
	.align		8
        /*0018*/ 	.dword	_ZN39_INTERNAL_b7b89aef_4_k_cu_e8a86421_65434cuda3std3__45__cpo3endE
	.align		8
        /*0020*/ 	.dword	_ZN39_INTERNAL_b7b89aef_4_k_cu_e8a86421_65434cuda3std3__45__cpo6cbeginE
	.align		8
        /*0028*/ 	.dword	_ZN39_INTERNAL_b7b89aef_4_k_cu_e8a86421_65434cuda3std3__45__cpo4cendE
	.align		8
        /*0030*/ 	.dword	_ZN39_INTERNAL_b7b89aef_4_k_cu_e8a86421_65434cuda3std3__441_GLOBAL__N__b7b89aef_4_k_cu_e8a86421_65436ignoreE
	.align		8
        /*0038*/ 	.dword	_ZN39_INTERNAL_b7b89aef_4_k_cu_e8a86421_65434cuda3std3__419piecewise_constructE
	.align		8
        /*0040*/ 	.dword	_ZN39_INTERNAL_b7b89aef_4_k_cu_e8a86421_65434cuda3std3__48in_placeE
	.align		8
        /*0048*/ 	.dword	_ZN39_INTERNAL_b7b89aef_4_k_cu_e8a86421_65434cuda3std6ranges3__45__cpo4swapE
	.align		8
        /*0050*/ 	.dword	_ZN39_INTERNAL_b7b89aef_4_k_cu_e8a86421_65434cuda3std6ranges3__45__cpo9iter_moveE
	.align		8
        /*0058*/ 	.dword	_ZN39_INTERNAL_b7b89aef_4_k_cu_e8a86421_65434cute7productE
	.align		8
        /*0060*/ 	.dword	_ZN39_INTERNAL_b7b89aef_4_k_cu_e8a86421_65434cute1_E
	.align		8
        /*0068*/ 	.dword	$str$22
	.align		8
        /*0070*/ 	.dword	$str$23


//--------------------- .text._ZN7cutlass13device_kernelINS_4gemm6kernel13GemmUniversalIN4cute5tupleIJiiiiEEENS1_10collective13CollectiveMmaINS1_34MainloopSm90TmaGmmaWarpSpecializedILi3ENS5_IJNS4_1CILi2EEENSA_ILi1EEESC_EEENS1_35KernelTmaWarpSpecializedCooperativeEEENS5_IJNSA_ILi256EEESG_NSA_ILi128EEEEEEaNS5_IJlSC_lEEEaSJ_NS4_8TiledMMAINS4_8MMA_AtomIJNS4_4SM904GMMA27MMA_64x256x32_S32S8S8_SS_TNEEEENS4_6LayoutISD_NS5_IJSC_NSA_ILi0EEESR_EEEEENS5_IJNS4_10UnderscoreESU_SU_EEEEENS4_13SM90_TMA_LOADENS4_14ComposedLayoutINS4_7SwizzleILi3ELi4ELi3EEENS4_18smem_ptr_flag_bitsILi8EEENSQ_INS5_IJNSA_ILi8EEESH_EEENS5_IJSH_SC_EEEEEEEvNS4_8identityENS4_23SM90_TMA_LOAD_MULTICASTES17_vS18_EENS_8epilogue10collective6detail29Sm90TmaWarpSpecializedAdapterINS1C_15DefaultEpilogueIaSJ_SJ_NS1B_6thread17LinearCombinationIaLi1EiiLNS1G_9ScaleType4KindE0ELNS_15FloatRoundStyleE2EaEENS1_15EpilogueDefaultEEEEEvvEEEEvNT_6ParamsE --------------------------
	.section	.text._ZN7cutlass13device_kernelINS_4gemm6kernel13GemmUniversalIN4cute5tupleIJiiiiEEENS1_10collective13CollectiveMmaINS1_34MainloopSm90TmaGmmaWarpSpecializedILi3ENS5_IJNS4_1CILi2EEENSA_ILi1EEESC_EEENS1_35KernelTmaWarpSpecializedCooperativeEEENS5_IJNSA_ILi256EEESG_NSA_ILi128EEEEEEaNS5_IJlSC_lEEEaSJ_NS4_8TiledMMAINS4_8MMA_AtomIJNS4_4SM904GMMA27MMA_64x256x32_S32S8S8_SS_TNEEEENS4_6LayoutISD_NS5_IJSC_NSA_ILi0EEESR_EEEEENS5_IJNS4_10UnderscoreESU_SU_EEEEENS4_13SM90_TMA_LOADENS4_14ComposedLayoutINS4_7SwizzleILi3ELi4ELi3EEENS4_18smem_ptr_flag_bitsILi8EEENSQ_INS5_IJNSA_ILi8EEESH_EEENS5_IJSH_SC_EEEEEEEvNS4_8identityENS4_23SM90_TMA_LOAD_MULTICASTES17_vS18_EENS_8epilogue10collective6detail29Sm90TmaWarpSpecializedAdapterINS1C_15DefaultEpilogueIaSJ_SJ_NS1B_6thread17LinearCombinationIaLi1EiiLNS1G_9ScaleType4KindE0ELNS_15FloatRoundStyleE2EaEENS1_15EpilogueDefaultEEEEEvvEEEEvNT_6ParamsE,"ax",@progbits
	.align	128
.text._ZN7cutlass13device_kernelINS_4gemm6kernel13GemmUniversalIN4cute5tupleIJiiiiEEENS1_10collective13CollectiveMmaINS1_34MainloopSm90TmaGmmaWarpSpecializedILi3ENS5_IJNS4_1CILi2EEENSA_ILi1EEESC_EEENS1_35KernelTmaWarpSpecializedCooperativeEEENS5_IJNSA_ILi256EEESG_NSA_ILi128EEEEEEaNS5_IJlSC_lEEEaSJ_NS4_8TiledMMAINS4_8MMA_AtomIJNS4_4SM904GMMA27MMA_64x256x32_S32S8S8_SS_TNEEEENS4_6LayoutISD_NS5_IJSC_NSA_ILi0EEESR_EEEEENS5_IJNS4_10UnderscoreESU_SU_EEEEENS4_13SM90_TMA_LOADENS4_14ComposedLayoutINS4_7SwizzleILi3ELi4ELi3EEENS4_18smem_ptr_flag_bitsILi8EEENSQ_INS5_IJNSA_ILi8EEESH_EEENS5_IJSH_SC_EEEEEEEvNS4_8identityENS4_23SM90_TMA_LOAD_MULTICASTES17_vS18_EENS_8epilogue10collective6detail29Sm90TmaWarpSpecializedAdapterINS1C_15DefaultEpilogueIaSJ_SJ_NS1B_6thread17LinearCombinationIaLi1EiiLNS1G_9ScaleType4KindE0ELNS_15FloatRoundStyleE2EaEENS1_15EpilogueDefaultEEEEEvvEEEEvNT_6ParamsE:
        .type           _ZN7cutlass13device_kernelINS_4gemm6kernel13GemmUniversalIN4cute5tupleIJiiiiEEENS1_10collective13CollectiveMmaINS1_34MainloopSm90TmaGmmaWarpSpecializedILi3ENS5_IJNS4_1CILi2EEENSA_ILi1EEESC_EEENS1_35KernelTmaWarpSpecializedCooperativeEEENS5_IJNSA_ILi256EEESG_NSA_ILi128EEEEEEaNS5_IJlSC_lEEEaSJ_NS4_8TiledMMAINS4_8MMA_AtomIJNS4_4SM904GMMA27MMA_64x256x32_S32S8S8_SS_TNEEEENS4_6LayoutISD_NS5_IJSC_NSA_ILi0EEESR_EEEEENS5_IJNS4_10UnderscoreESU_SU_EEEEENS4_13SM90_TMA_LOADENS4_14ComposedLayoutINS4_7SwizzleILi3ELi4ELi3EEENS4_18smem_ptr_flag_bitsILi8EEENSQ_INS5_IJNSA_ILi8EEESH_EEENS5_IJSH_SC_EEEEEEEvNS4_8identityENS4_23SM90_TMA_LOAD_MULTICASTES17_vS18_EENS_8epilogue10collective6detail29Sm90TmaWarpSpecializedAdapterINS1C_15DefaultEpilogueIaSJ_SJ_NS1B_6thread17LinearCombinationIaLi1EiiLNS1G_9ScaleType4KindE0ELNS_15FloatRoundStyleE2EaEENS1_15EpilogueDefaultEEEEEvvEEEEvNT_6ParamsE,@function
        .size           _ZN7cutlass13device_kernelINS_4gemm6kernel13GemmUniversalIN4cute5tupleIJiiiiEEENS1_10collective13CollectiveMmaINS1_34MainloopSm90TmaGmmaWarpSpecializedILi3ENS5_IJNS4_1CILi2EEENSA_ILi1EEESC_EEENS1_35KernelTmaWarpSpecializedCooperativeEEENS5_IJNSA_ILi256EEESG_NSA_ILi128EEEEEEaNS5_IJlSC_lEEEaSJ_NS4_8TiledMMAINS4_8MMA_AtomIJNS4_4SM904GMMA27MMA_64x256x32_S32S8S8_SS_TNEEEENS4_6LayoutISD_NS5_IJSC_NSA_ILi0EEESR_EEEEENS5_IJNS4_10UnderscoreESU_SU_EEEEENS4_13SM90_TMA_LOADENS4_14ComposedLayoutINS4_7SwizzleILi3ELi4ELi3EEENS4_18smem_ptr_flag_bitsILi8EEENSQ_INS5_IJNSA_ILi8EEESH_EEENS5_IJSH_SC_EEEEEEEvNS4_8identityENS4_23SM90_TMA_LOAD_MULTICASTES17_vS18_EENS_8epilogue10collective6detail29Sm90TmaWarpSpecializedAdapterINS1C_15DefaultEpilogueIaSJ_SJ_NS1B_6thread17LinearCombinationIaLi1EiiLNS1G_9ScaleType4KindE0ELNS_15FloatRoundStyleE2EaEENS1_15EpilogueDefaultEEEEEvvEEEEvNT_6ParamsE,(.L_x_585 - _ZN7cutlass13device_kernelINS_4gemm6kernel13GemmUniversalIN4cute5tupleIJiiiiEEENS1_10collective13CollectiveMmaINS1_34MainloopSm90TmaGmmaWarpSpecializedILi3ENS5_IJNS4_1CILi2EEENSA_ILi1EEESC_EEENS1_35KernelTmaWarpSpecializedCooperativeEEENS5_IJNSA_ILi256EEESG_NSA_ILi128EEEEEEaNS5_IJlSC_lEEEaSJ_NS4_8TiledMMAINS4_8MMA_AtomIJNS4_4SM904GMMA27MMA_64x256x32_S32S8S8_SS_TNEEEENS4_6LayoutISD_NS5_IJSC_NSA_ILi0EEESR_EEEEENS5_IJNS4_10UnderscoreESU_SU_EEEEENS4_13SM90_TMA_LOADENS4_14ComposedLayoutINS4_7SwizzleILi3ELi4ELi3EEENS4_18smem_ptr_flag_bitsILi8EEENSQ_INS5_IJNSA_ILi8EEESH_EEENS5_IJSH_SC_EEEEEEEvNS4_8identityENS4_23SM90_TMA_LOAD_MULTICASTES17_vS18_EENS_8epilogue10collective6detail29Sm90TmaWarpSpecializedAdapterINS1C_15DefaultEpilogueIaSJ_SJ_NS1B_6thread17LinearCombinationIaLi1EiiLNS1G_9ScaleType4KindE0ELNS_15FloatRoundStyleE2EaEENS1_15EpilogueDefaultEEEEEvvEEEEvNT_6ParamsE)
        .other          _ZN7cutlass13device_kernelINS_4gemm6kernel13GemmUniversalIN4cute5tupleIJiiiiEEENS1_10collective13CollectiveMmaINS1_34MainloopSm90TmaGmmaWarpSpecializedILi3ENS5_IJNS4_1CILi2EEENSA_ILi1EEESC_EEENS1_35KernelTmaWarpSpecializedCooperativeEEENS5_IJNSA_ILi256EEESG_NSA_ILi128EEEEEEaNS5_IJlSC_lEEEaSJ_NS4_8TiledMMAINS4_8MMA_AtomIJNS4_4SM904GMMA27MMA_64x256x32_S32S8S8_SS_TNEEEENS4_6LayoutISD_NS5_IJSC_NSA_ILi0EEESR_EEEEENS5_IJNS4_10UnderscoreESU_SU_EEEEENS4_13SM90_TMA_LOADENS4_14ComposedLayoutINS4_7SwizzleILi3ELi4ELi3EEENS4_18smem_ptr_flag_bitsILi8EEENSQ_INS5_IJNSA_ILi8EEESH_EEENS5_IJSH_SC_EEEEEEEvNS4_8identityENS4_23SM90_TMA_LOAD_MULTICASTES17_vS18_EENS_8epilogue10collective6detail29Sm90TmaWarpSpecializedAdapterINS1C_15DefaultEpilogueIaSJ_SJ_NS1B_6thread17LinearCombinationIaLi1EiiLNS1G_9ScaleType4KindE0ELNS_15FloatRoundStyleE2EaEENS1_15EpilogueDefaultEEEEEvvEEEEvNT_6ParamsE,@"STO_CUDA_ENTRY STV_DEFAULT"
_ZN7cutlass13device_kernelINS_4gemm6kernel13GemmUniversalIN4cute5tupleIJiiiiEEENS1_10collective13CollectiveMmaINS1_34MainloopSm90TmaGmmaWarpSpecializedILi3ENS5_IJNS4_1CILi2EEENSA_ILi1EEESC_EEENS1_35KernelTmaWarpSpecializedCooperativeEEENS5_IJNSA_ILi256EEESG_NSA_ILi128EEEEEEaNS5_IJlSC_lEEEaSJ_NS4_8TiledMMAINS4_8MMA_AtomIJNS4_4SM904GMMA27MMA_64x256x32_S32S8S8_SS_TNEEEENS4_6LayoutISD_NS5_IJSC_NSA_ILi0EEESR_EEEEENS5_IJNS4_10UnderscoreESU_SU_EEEEENS4_13SM90_TMA_LOADENS4_14ComposedLayoutINS4_7SwizzleILi3ELi4ELi3EEENS4_18smem_ptr_flag_bitsILi8EEENSQ_INS5_IJNSA_ILi8EEESH_EEENS5_IJSH_SC_EEEEEEEvNS4_8identityENS4_23SM90_TMA_LOAD_MULTICASTES17_vS18_EENS_8epilogue10collective6detail29Sm90TmaWarpSpecializedAdapterINS1C_15DefaultEpilogueIaSJ_SJ_NS1B_6thread17LinearCombinationIaLi1EiiLNS1G_9ScaleType4KindE0ELNS_15FloatRoundStyleE2EaEENS1_15EpilogueDefaultEEEEEvvEEEEvNT_6ParamsE:
[----:B------:R-:W0:Y:S02]  /*0000*/  LDC R1, c[0x0][0x28] ;  /* 0x00000a00ff017b82 */ /* 0x000e240000000800 */
[----:B0-----:R-:W-:Y:S01]  /*0010*/  VIADD R1, R1, 0xfffff878 ;  /* 0xfffff87801017836 */ /* 0x001fe20000000000 */
[----:B------:R-:W0:Y:S01]  /*0020*/  S2R R4, SR_TID.X ;  /* 0x0000000000047919 */ /* 0x000e220000002100 */
[----:B------:R-:W-:Y:S01]  /*0030*/  ELECT P0, URZ, PT ;  /* 0x00000000003f782f */ /* 0x000fe20003800000 */
[----:B------:R-:W-:Y:S01]  /*0040*/  BSSY B0, `(.L_x_0) ;  /* 0x0000015000007945 */ /* 0x000fe20003800000 */
[--C-:B0-----:R-:W-:Y:S02]  /*0050*/  SHF.R.U32.HI R0, RZ, 0x5, R4.reuse ;  /* 0x00000005ff007819 */ /* 0x101fe40000011604 */
[----:B------:R-:W-:-:S03]  /*0060*/  SHF.R.U32.HI R2, RZ, 0x7, R4 ;  /* 0x00000007ff027819 */ /* 0x000fc60000011604 */
[----:B------:R-:W0:Y:S04]  /*0070*/  SHFL.IDX PT, R3, R0, RZ, 0x1f ;  /* 0x00001fff00037589 */ /* 0x000e2800000e0000 */
[----:B------:R-:W1:Y:S01]  /*0080*/  SHFL.IDX PT, R2, R2, RZ, 0x1f ;  /* 0x00001fff02027589 */ /* 0x000e6200000e0000 */
[----:B0-----:R-:W-:Y:S02]  /*0090*/  R2UR UR9, R3 ;  /* 0x00000000030972ca */ /* 0x001fe400000e0000 */
[----:B-1----:R-:W-:-:S11]  /*00a0*/  R2UR UR5, R2 ;  /* 0x00000000020572ca */ /* 0x002fd600000e0000 */
[----:B------:R-:W-:Y:S02]  /*00b0*/  USHF.R.S32.HI UR4, URZ, 0x1f, UR9 ;  /* 0x0000001f3f047899 */ /* 0x000fe40008011409 */
[----:B------:R-:W-:Y:S02]  /*00c0*/  ISETP.NE.OR P0, PT, RZ, UR9, !P0 ;  /* 0x00000009ff007c0c */ /* 0x000fe4000c705670 */
[----:B------:R-:W-:-:S04]  /*00d0*/  ULEA.HI UR4, UR4, UR9, URZ, 0x2 ;  /* 0x0000000904047291 */ /* 0x000fc8000f8f103f */
[----:B------:R-:W-:-:S04]  /*00e0*/  ULOP3.LUT UR4, UR4, 0xfffffffc, URZ, 0xc0, !UPT ;  /* 0xfffffffc04047892 */ /* 0x000fc8000f8ec03f */
[----:B------:R-:W-:-:S03]  /*00f0*/  UIADD3 UR9, UR9, -UR4, URZ ;  /* 0x8000000409097290 */ /* 0x000fc6000fffe03f */
[----:B------:R-:W-:Y:S09]  /*0100*/  @P0 BRA `(.L_x_1) ;  /* 0x0000000000200947 */ /* 0x000ff20003800000 */
[----:B------:R-:W-:Y:S02]  /*0110*/  ULDC.64 UR6, c[0x0][0x198] ;  /* 0x0000660000067ab9 */ /* 0x000fe40000000a00 */
[----:B------:R-:W-:Y:S02]  /*0120*/  UIADD3 UR10, UP0, UR6, 0xf0, URZ ;  /* 0x000000f0060a7890 */ /* 0x000fe4000ff1e03f */
[----:B------:R-:W-:Y:S02]  /*0130*/  UIADD3 UR6, UP1, UR6, 0x1f0, URZ ;  /* 0x000001f006067890 */ /* 0x000fe4000ff3e03f */
[----:B------:R-:W-:Y:S02]  /*0140*/  UIADD3.X UR11, URZ, UR7, URZ, UP0, !UPT ;  /* 0x000000073f0b7290 */ /* 0x000fe400087fe43f */
[----:B------:R-:W-:-:S07]  /*0150*/  UIADD3.X UR7, URZ, UR7, URZ, UP1, !UPT ;  /* 0x000000073f077290 */ /* 0x000fce0008ffe43f */
[----:B------:R0:W-:Y:S02]  /*0160*/  UTMACCTL.PF [UR10] ;  /* 0x000000000a0079b9 */ /* 0x0001e40008040000 */
[----:B------:R0:W-:Y:S02]  /*0170*/  UTMACCTL.PF [UR6] ;  /* 0x00000000060079b9 */ /* 0x0001e40008040000 */
[----:B0-----:R-:W-:Y:S01]  /*0180*/  NOP ;  /* 0x0000000000007918 */ /* 0x001fe20000000000 */
.L_x_1:
[----:B------:R-:W-:Y:S05]  /*0190*/  BSYNC B0 ;  /* 0x0000000000007941 */ /* 0x000fea0003800000 */
.L_x_0:
[----:B------:R-:W0:Y:S01]  /*01a0*/  SHFL.IDX PT, R2, R0, RZ, 0x1f ;  /* 0x00001fff00027589 */ /* 0x000e2200000e0000 */
[----:B------:R-:W-:Y:S01]  /*01b0*/  UISETP.NE.AND UP0, UPT, UR9, 0x3, UPT ;  /* 0x000000030900788c */ /* 0x000fe2000bf05270 */
[----:B------:R-:W-:Y:S01]  /*01c0*/  ISETP.NE.AND P1, PT, RZ, UR5, PT ;  /* 0x00000005ff007c0c */ /* 0x000fe2000bf25270 */
[----:B------:R-:W-:Y:S02]  /*01d0*/  UIADD3 UR16, UR5, -0x1, URZ ;  /* 0xffffffff05107890 */ /* 0x000fe4000fffe03f */
[----:B------:R-:W-:Y:S02]  /*01e0*/  UISETP.EQ.OR UP0, UPT, UR9, URZ, !UP0 ;  /* 0x0000003f0900728c */ /* 0x000fe4000c702670 */
[----:B------:R-:W-:Y:S02]  /*01f0*/  UISETP.GE.U32.AND UP1, UPT, UR16, 0x2, UPT ;  /* 0x000000021000788c */ /* 0x000fe4000bf26070 */
[----:B------:R-:W-:-:S04]  /*0200*/  UISETP.EQ.AND UP0, UPT, UR5, URZ, UP0 ;  /* 0x0000003f0500728c */ /* 0x000fc80008702270 */
[----:B------:R-:W-:-:S04]  /*0210*/  USEL UR40, URZ, 0x1, !UP0 ;  /* 0x000000013f287887 */ /* 0x000fc8000c000000 */
[----:B------:R-:W-:Y:S01]  /*0220*/  USEL UR40, UR40, 0x2, UP1 ;  /* 0x0000000228287887 */ /* 0x000fe20008800000 */
[----:B0-----:R-:W-:-:S13]  /*0230*/  ISETP.NE.AND P0, PT, R2, RZ, PT ;  /* 0x000000ff0200720c */ /* 0x001fda0003f05270 */
[----:B------:R-:W-:Y:S05]  /*0240*/  @P0 BRA `(.L_x_2) ;  /* 0x0000000000500947 */ /* 0x000fea0003800000 */
[----:B------:R-:W0:Y:S01]  /*0250*/  S2UR UR8, SR_CgaCtaId ;  /* 0x00000000000879c3 */ /* 0x000e220000008800 */
[----:B------:R-:W-:Y:S01]  /*0260*/  UMOV UR4, 0x400 ;  /* 0x0000040000047882 */ /* 0x000fe20000000000 */
[----:B------:R-:W-:Y:S01]  /*0270*/  UMOV UR5, 0x1 ;  /* 0x0000000100057882 */ /* 0x000fe20000000000 */
[----:B------:R-:W-:Y:S01]  /*0280*/  UMOV UR6, 0x4 ;  /* 0x0000000400067882 */ /* 0x000fe20000000000 */
[----:B------:R-:W-:Y:S01]  /*0290*/  ELECT P0, URZ, PT ;  /* 0x00000000003f782f */ /* 0x000fe20003800000 */
[----:B------:R-:W-:-:S04]  /*02a0*/  UIADD3 UR6, -UR6, 0x100000, URZ ;  /* 0x0010000006067890 */ /* 0x000fc8000fffe13f */
[----:B------:R-:W-:Y:S02]  /*02b0*/  USHF.L.U32 UR7, UR6, 0xb, URZ ;  /* 0x0000000b06077899 */ /* 0x000fe4000800063f */
[----:B------:R-:W-:Y:S02]  /*02c0*/  USHF.L.U32 UR6, UR6, 0x1, URZ ;  /* 0x0000000106067899 */ /* 0x000fe4000800063f */
[----:B0-----:R-:W-:Y:S02]  /*02d0*/  ULEA UR8, UR8, UR4, 0x18 ;  /* 0x0000000408087291 */ /* 0x001fe4000f8ec03f */
[----:B------:R-:W-:-:S04]  /*02e0*/  UIADD3 UR4, -UR5, 0x100000, URZ ;  /* 0x0010000005047890 */ /* 0x000fc8000fffe13f */
[----:B------:R-:W-:Y:S02]  /*02f0*/  USHF.L.U32 UR5, UR4, 0xb, URZ ;  /* 0x0000000b04057899 */ /* 0x000fe4000800063f */
[----:B------:R-:W-:Y:S01]  /*0300*/  USHF.L.U32 UR4, UR4, 0x1, URZ ;  /* 0x0000000104047899 */ /* 0x000fe2000800063f */
[----:B------:R-:W0:Y:S11]  /*0310*/  FENCE.VIEW.ASYNC.S ;  /* 0x00000000000073c6 */ /* 0x000e360000000000 */
[----:B0-----:R0:W1:Y:S01]  /*0320*/  SYNCS.EXCH.64 URZ, [UR8], UR4 ;  /* 0x00000004083f75b2 */ /* 0x0010620008000100 */
[----:B------:R0:W2:Y:S01]  /*0330*/  SYNCS.EXCH.64 URZ, [UR8+0x18], UR6 ;  /* 0x00001806083f75b2 */ /* 0x0000a20008000100 */
[----:B------:R0:W3:Y:S01]  /*0340*/  SYNCS.EXCH.64 URZ, [UR8+0x8], UR4 ;  /* 0x00000804083f75b2 */ /* 0x0000e20008000100 */
[----:B------:R0:W4:Y:S01]  /*0350*/  SYNCS.EXCH.64 URZ, [UR8+0x20], UR6 ;  /* 0x00002006083f75b2 */ /* 0x0001220008000100 */
[----:B------:R0:W0:Y:S01]  /*0360*/  SYNCS.EXCH.64 URZ, [UR8+0x10], UR4 ;  /* 0x00001004083f75b2 */ /* 0x0000220008000100 */
[----:B------:R0:W0:Y:S01]  /*0370*/  SYNCS.EXCH.64 URZ, [UR8+0x28], UR6 ;  /* 0x00002806083f75b2 */ /* 0x0000220008000100 */
[----:B------:R-:W-:Y:S01]  /*0380*/  NOP ;  /* 0x0000000000007918 */ /* 0x000fe20000000000 */
.L_x_2:
[----:B------:R-:W5:Y:S01]  /*0390*/  S2UR UR13, SR_CTAID.X ;  /* 0x00000000000d79c3 */ /* 0x000f620000002500 */
[----:B------:R-:W-:Y:S01]  /*03a0*/  SHF.R.S32.HI R3, RZ, 0x1f, R4 ;  /* 0x0000001fff037819 */ /* 0x000fe20000011404 */
[----:B------:R5:W1:Y:S01]  /*03b0*/  SHFL.IDX PT, R6, R0, RZ, 0x1f ;  /* 0x00001fff00067589 */ /* 0x000a6200000e0000 */
[----:B0-----:R-:W-:Y:S01]  /*03c0*/  ULDC UR4, c[0x0][0x150] ;  /* 0x0000540000047ab9 */ /* 0x001fe20000000800 */
[----:B------:R-:W-:Y:S02]  /*03d0*/  ELECT P0, URZ, PT ;  /* 0x00000000003f782f */ /* 0x000fe40003800000 */
[----:B------:R-:W-:Y:S01]  /*03e0*/  LEA.HI R3, R3, R4, RZ, 0x7 ;  /* 0x0000000403037211 */ /* 0x000fe200078f38ff */
[----:B------:R-:W-:Y:S01]  /*03f0*/  ULDC UR5, c[0x0][0x154] ;  /* 0x0000550000057ab9 */ /* 0x000fe20000000800 */
[----:B------:R-:W-:Y:S01]  /*0400*/  SHF.R.S32.HI R7, RZ, 0x1f, R2 ;  /* 0x0000001fff077819 */ /* 0x000fe20000011402 */
[----:B------:R-:W0:Y:S01]  /*0410*/  S2UR UR10, SR_CTAID.Y ;  /* 0x00000000000a79c3 */ /* 0x000e220000002600 */
[----:B------:R-:W-:Y:S01]  /*0420*/  LOP3.LUT R3, R3, 0xffffff80, RZ, 0xc0, !PT ;  /* 0xffffff8003037812 */ /* 0x000fe200078ec0ff */
[----:B------:R-:W-:Y:S01]  /*0430*/  ULDC UR8, c[0x0][0x144] ;  /* 0x0000510000087ab9 */ /* 0x000fe20000000800 */
[----:B------:R-:W-:Y:S01]  /*0440*/  LEA.HI R7, R7, R2, RZ, 0x2 ;  /* 0x0000000207077211 */ /* 0x000fe200078f10ff */
[----:B------:R-:W-:Y:S01]  /*0450*/  NOP ;  /* 0x0000000000007918 */ /* 0x000fe20000000000 */
[----:B------:R-:W-:Y:S01]  /*0460*/  NOP ;  /* 0x0000000000007918 */ /* 0x000fe20000000000 */
[----:B------:R-:W-:Y:S01]  /*0470*/  IMAD.IADD R3, R4, 0x1, -R3 ;  /* 0x0000000104037824 */ /* 0x000fe200078e0a03 */
[----:B------:R-:W-:Y:S01]  /*0480*/  LOP3.LUT R7, R7, 0x3ffffffc, RZ, 0xc0, !PT ;  /* 0x3ffffffc07077812 */ /* 0x000fe200078ec0ff */
[----:B------:R-:W-:Y:S01]  /*0490*/  ULDC UR11, c[0x0][0x148] ;  /* 0x00005200000b7ab9 */ /* 0x000fe20000000800 */
[----:B------:R-:W-:-:S02]  /*04a0*/  IMAD.MOV.U32 R19, RZ, RZ, 0x1 ;  /* 0x00000001ff137424 */ /* 0x000fc400078e00ff */
[----:B------:R-:W-:Y:S01]  /*04b0*/  SHF.R.S32.HI R4, RZ, 0x1f, R3 ;  /* 0x0000001fff047819 */ /* 0x000fe20000011403 */
[----:B------:R-:W-:-:S03]  /*04c0*/  IMAD.IADD R2, R2, 0x1, -R7 ;  /* 0x0000000102027824 */ /* 0x000fc600078e0a07 */
[----:B------:R-:W-:Y:S02]  /*04d0*/  LEA.HI R4, R4, R3, RZ, 0x3 ;  /* 0x0000000304047211 */ /* 0x000fe400078f18ff */
[----:B-----5:R-:W-:Y:S02]  /*04e0*/  I2FP.F32.U32 R5, UR13 ;  /* 0x0000000d00057c45 */ /* 0x020fe40008201000 */
[--C-:B------:R-:W-:Y:S02]  /*04f0*/  SHF.R.S32.HI R0, RZ, 0x3, R4.reuse ;  /* 0x00000003ff007819 */ /* 0x100fe40000011404 */
[----:B-1----:R-:W-:Y:S01]  /*0500*/  ISETP.NE.OR P0, PT, R6, RZ, !P0 ;  /* 0x000000ff0600720c */ /* 0x002fe20004705670 */
[----:B------:R-:W-:Y:S01]  /*0510*/  FMUL R8, R5, UR4 ;  /* 0x0000000405087c20 */ /* 0x000fe20008400000 */
[----:B------:R-:W-:-:S04]  /*0520*/  SHF.R.S32.HI R5, RZ, 0x1f, R4 ;  /* 0x0000001fff057819 */ /* 0x000fc80000011404 */
[----:B------:R-:W-:Y:S01]  /*0530*/  LEA.HI R5, R5, R0, RZ, 0x2 ;  /* 0x0000000005057211 */ /* 0x000fe200078f10ff */
[----:B------:R-:W1:Y:S03]  /*0540*/  F2I.U32.TRUNC.NTZ R8, R8 ;  /* 0x0000000800087305 */ /* 0x000e66000020f000 */
[----:B------:R-:W-:-:S03]  /*0550*/  LOP3.LUT R5, R5, 0xfffffffc, RZ, 0xc0, !PT ;  /* 0xfffffffc05057812 */ /* 0x000fc600078ec0ff */
[----:B------:R-:W-:Y:S01]  /*0560*/  VOTEU.ALL UP0, P0 ;  /* 0x00000000003f7886 */ /* 0x000fe20000000000 */
[----:B------:R-:W-:Y:S01]  /*0570*/  IADD3 R5, R0, -R5, RZ ;  /* 0x8000000500057210 */ /* 0x000fe20007ffe0ff */
[----:B------:R-:W-:Y:S01]  /*0580*/  VOTEU.ALL UP1, P0 ;  /* 0x00000000003f7886 */ /* 0x000fe20000020000 */
[----:B0-----:R-:W-:Y:S02]  /*0590*/  I2FP.F32.U32 R0, UR10 ;  /* 0x0000000a00007c45 */ /* 0x001fe40008201000 */
[----:B------:R-:W0:Y:S01]  /*05a0*/  @!UP0 S2UR UR7, SR_CgaCtaId ;  /* 0x00000000000789c3 */ /* 0x000e220000008800 */
[----:B------:R-:W-:Y:S01]  /*05b0*/  IMAD R2, R2, 0x4, R5 ;  /* 0x0000000402027824 */ /* 0x000fe200078e0205 */
[----:B------:R-:W-:Y:S01]  /*05c0*/  @!UP0 UMOV UR6, 0x400 ;  /* 0x0000040000068882 */ /* 0x000fe20000000000 */
[----:B------:R-:W-:Y:S01]  /*05d0*/  FMUL R4, R0, UR5 ;  /* 0x0000000500047c20 */ /* 0x000fe20008400000 */
[----:B-1----:R-:W-:Y:S01]  /*05e0*/  R2UR UR4, R8 ;  /* 0x00000000080472ca */ /* 0x002fe200000e0000 */
[C---:B------:R-:W-:Y:S01]  /*05f0*/  IMAD.SHL.U32 R155, R2.reuse, 0x4, RZ ;  /* 0x00000004029b7824 */ /* 0x040fe200078e00ff */
[----:B------:R-:W-:-:S03]  /*0600*/  LEA.HI R0, R2, R2, RZ, 0x1 ;  /* 0x0000000202007211 */ /* 0x000fc600078f08ff */
[----:B------:R-:W1:Y:S01]  /*0610*/  F2I.U32.TRUNC.NTZ R4, R4 ;  /* 0x0000000400047305 */ /* 0x000e62000020f000 */
[----:B------:R-:W-:Y:S02]  /*0620*/  LOP3.LUT R5, R0, 0xfffffffe, RZ, 0xc0, !PT ;  /* 0xfffffffe00057812 */ /* 0x000fe400078ec0ff */
[C---:B------:R-:W-:Y:S02]  /*0630*/  LOP3.LUT R155, R2.reuse, 0xc, R155, 0x78, !PT ;  /* 0x0000000c029b7812 */ /* 0x040fe400078e789b */
[----:B------:R-:W-:-:S03]  /*0640*/  IADD3 R5, R2, -R5, RZ ;  /* 0x8000000502057210 */ /* 0x000fc60007ffe0ff */
[----:B------:R-:W-:-:S04]  /*0650*/  UIADD3 UR4, -UR4, URZ, URZ ;  /* 0x0000003f04047290 */ /* 0x000fc8000fffe13f */
[----:B------:R-:W-:Y:S01]  /*0660*/  UIMAD UR8, UR8, UR4, UR13 ;  /* 0x00000004080872a4 */ /* 0x000fe2000f8e020d */
[----:B-1----:R-:W-:Y:S02]  /*0670*/  R2UR UR12, R4 ;  /* 0x00000000040c72ca */ /* 0x002fe400000e0000 */
[----:B------:R-:W-:Y:S01]  /*0680*/  UMOV UR4, 0x20 ;  /* 0x0000002000047882 */ /* 0x000fe20000000000 */
[----:B------:R-:W1:Y:S02]  /*0690*/  LDC R4, c[0x0][0x140] ;  /* 0x00005000ff047b82 */ /* 0x000e640000000800 */
[----:B------:R-:W-:Y:S01]  /*06a0*/  ISETP.NE.AND P3, PT, R5, UR8, PT ;  /* 0x0000000805007c0c */ /* 0x000fe2000bf65270 */
[----:B------:R-:W-:-:S04]  /*06b0*/  @!UP0 UIADD3 UR4, -UR4, 0x100000, URZ ;  /* 0x0010000004048890 */ /* 0x000fc8000fffe13f */
[----:B------:R-:W-:Y:S02]  /*06c0*/  @!UP0 USHF.L.U32 UR5, UR4, 0xb, URZ ;  /* 0x0000000b04058899 */ /* 0x000fe4000800063f */
[----:B------:R-:W-:Y:S02]  /*06d0*/  @!UP0 USHF.L.U32 UR4, UR4, 0x1, URZ ;  /* 0x0000000104048899 */ /* 0x000fe4000800063f */
[----:B0-----:R-:W-:Y:S01]  /*06e0*/  @!UP0 ULEA UR6, UR7, UR6, 0x18 ;  /* 0x0000000607068291 */ /* 0x001fe2000f8ec03f */
[----:B------:R-:W-:Y:S01]  /*06f0*/  VOTEU.ALL UP0, P0 ;  /* 0x00000000003f7886 */ /* 0x000fe20000000000 */
[----:B------:R-:W-:Y:S01]  /*0700*/  LOP3.LUT P0, RZ, R3, 0x7, RZ, 0xc0, !PT ;  /* 0x0000000703ff7812 */ /* 0x000fe2000780c0ff */
[----:B------:R-:W-:-:S03]  /*0710*/  UIADD3 UR12, -UR12, URZ, URZ ;  /* 0x0000003f0c0c7290 */ /* 0x000fc6000fffe13f */
[C---:B------:R-:W-:Y:S02]  /*0720*/  ISETP.LT.U32.AND P0, PT, R155.reuse, 0x2, !P0 ;  /* 0x000000029b00780c */ /* 0x040fe40004701070 */
[----:B------:R-:W-:Y:S01]  /*0730*/  @P3 LEA.HI R0, R155, R155, RZ, 0x1 ;  /* 0x0000009b9b003211 */ /* 0x000fe200078f08ff */
[----:B------:R-:W0:Y:S03]  /*0740*/  FENCE.VIEW.ASYNC.S ;  /* 0x00000000000073c6 */ /* 0x000e260000000000 */
[----:B0-----:R-:W0:Y:S01]  /*0750*/  @!UP0 SYNCS.EXCH.64 URZ, [UR6+0x40], UR4 ;  /* 0x00004004063f85b2 */ /* 0x001e220008000100 */
[----:B------:R-:W-:Y:S02]  /*0760*/  @P3 SHF.R.S32.HI R0, RZ, 0x1, R0 ;  /* 0x00000001ff003819 */ /* 0x000fe40000011400 */
[----:B-1----:R-:W-:Y:S01]  /*0770*/  ISETP.EQ.U32.AND P2, PT, R4, 0x1, PT ;  /* 0x000000010400780c */ /* 0x002fe20003f42070 */
[----:B------:R1:W0:Y:S01]  /*0780*/  @!UP1 SYNCS.EXCH.64 URZ, [UR6+0x48], UR4 ;  /* 0x00004804063f95b2 */ /* 0x0002220008000100 */
[----:B------:R-:W-:Y:S01]  /*0790*/  NOP ;  /* 0x0000000000007918 */ /* 0x000fe20000000000 */
[----:B-1----:R-:W-:-:S06]  /*07a0*/  UIMAD UR4, UR11, UR12, UR10 ;  /* 0x0000000c0b0472a4 */ /* 0x002fcc000f8e020a */
[----:B------:R-:W-:Y:S02]  /*07b0*/  @P3 ISETP.NE.AND P4, PT, R0, UR4, PT ;  /* 0x0000000400003c0c */ /* 0x000fe4000bf85270 */
[----:B------:R-:W-:Y:S02]  /*07c0*/  SEL R0, RZ, 0x1, !P0 ;  /* 0x00000001ff007807 */ /* 0x000fe40004000000 */
[----:B------:R-:W-:-:S04]  /*07d0*/  @P3 SEL R19, RZ, 0x1, P4 ;  /* 0x00000001ff133807 */ /* 0x000fc80002000000 */
[----:B------:R-:W-:Y:S01]  /*07e0*/  LOP3.LUT R19, R19, R0, RZ, 0xc0, !PT ;  /* 0x0000000013137212 */ /* 0x000fe200078ec0ff */
[----:B------:R-:W-:Y:S06]  /*07f0*/  @!P2 BRA `(.L_x_3) ;  /* 0x000000000008a947 */ /* 0x000fec0003800000 */
[----:B0-234-:R-:W-:Y:S01]  /*0800*/  UCGABAR_ARV ;  /* 0x00000000000079c7 */ /* 0x01dfe20008000000 */
[----:B------:R-:W-:Y:S05]  /*0810*/  BRA `(.L_x_4) ;  /* 0x0000000000047947 */ /* 0x000fea0003800000 */
.L_x_3:
[----:B0-234-:R-:W-:Y:S01]  /*0820*/  NOP ;  /* 0x0000000000007918 */ /* 0x01dfe20000000000 */
.L_x_4:
[----:B------:R-:W-:Y:S01]  /*0830*/  ULDC UR4, c[0x0][0x65c] ;  /* 0x0001970000047ab9 */ /* 0x000fe20000000800 */
[----:B------:R-:W-:Y:S01]  /*0840*/  UMOV UR5, URZ ;  /* 0x0000003f00057c82 */ /* 0x000fe20008000000 */
[----:B------:R-:W-:-:S03]  /*0850*/  UISETP.NE.AND UP0, UPT, UR4, 0x1, UPT ;  /* 0x000000010400788c */ /* 0x000fc6000bf05270 */
[----:B------:R-:W-:Y:S01]  /*0860*/  UMOV UR4, UR13 ;  /* 0x0000000d00047c82 */ /* 0x000fe20008000000 */
[----:B------:R-:W-:Y:S02]  /*0870*/  UP2UR UR46, UPR, URZ, 0x1 ;  /* 0x000000013f2e7883 */ /* 0x000fe40008000000 */
[----:B------:R-:W-:Y:S02]  /*0880*/  PLOP3.LUT P0, PT, PT, PT, UP0, 0x80, 0x0 ;  /* 0x000000000000781c */ /* 0x000fe40003f0f008 */
[----:B------:R-:W-:Y:S02]  /*0890*/  PLOP3.LUT P3, PT, PT, PT, UP0, 0x80, 0x0 ;  /* 0x000000000000781c */ /* 0x000fe40003f6f008 */
[----:B------:R-:W-:Y:S01]  /*08a0*/  PLOP3.LUT P5, PT, PT, PT, UP0, 0x80, 0x0 ;  /* 0x000000000000781c */ /* 0x000fe20003faf008 */
[----:B------:R-:W-:Y:S01]  /*08b0*/  @UP0 ULDC UR14, c[0x0][0x10] ;  /* 0x00000400000e0ab9 */ /* 0x000fe20000000800 */
[----:B------:R-:W-:Y:S01]  /*08c0*/  @UP0 UMOV UR6, UR10 ;  /* 0x0000000a00060c82 */ /* 0x000fe20008000000 */
[----:B------:R-:W-:Y:S01]  /*08d0*/  @UP0 UMOV UR7, URZ ;  /* 0x0000003f00070c82 */ /* 0x000fe20008000000 */
[----:B------:R-:W-:Y:S01]  /*08e0*/  PLOP3.LUT P4, PT, PT, PT, UP0, 0x80, 0x0 ;  /* 0x000000000000781c */ /* 0x000fe20003f8f008 */
[----:B------:R-:W-:-:S03]  /*08f0*/  @UP0 UIMAD.WIDE.U32 UR14, UR13, UR14, UR6 ;  /* 0x0000000e0d0e02a5 */ /* 0x000fc6000f8e0006 */
[----:B------:R-:W-:Y:S01]  /*0900*/  @!UP0 ULDC UR7, c[0x0][0xc] ;  /* 0x0000030000078ab9 */ /* 0x000fe20000000800 */
[----:B------:R-:W-:Y:S01]  /*0910*/  @UP0 UMOV UR6, URZ ;  /* 0x0000003f00060c82 */ /* 0x000fe20008000000 */
[----:B------:R-:W-:Y:S01]  /*0920*/  @!UP0 UIMAD.WIDE.U32 UR4, UR10, UR7, UR4 ;  /* 0x000000070a0482a5 */ /* 0x000fe2000f8e0004 */
[----:B------:R-:W-:Y:S01]  /*0930*/  MOV R2, UR14 ;  /* 0x0000000e00027c02 */ /* 0x000fe20008000f00 */
[----:B------:R-:W-:Y:S02]  /*0940*/  @UP0 UIADD3 UR6, UR15, UR6, URZ ;  /* 0x000000060f060290 */ /* 0x000fe4000fffe03f */
[----:B------:R-:W-:Y:S02]  /*0950*/  IMAD.U32 R3, RZ, RZ, UR15 ;  /* 0x0000000fff037e24 */ /* 0x000fe4000f8e00ff */
[----:B------:R-:W-:Y:S01]  /*0960*/  IMAD.U32 R5, RZ, RZ, UR5 ;  /* 0x00000005ff057e24 */ /* 0x000fe2000f8e00ff */
[----:B------:R-:W-:Y:S01]  /*0970*/  MOV R4, UR4 ;  /* 0x0000000400047c02 */ /* 0x000fe20008000f00 */
[----:B------:R-:W-:Y:S01]  /*0980*/  @P0 IMAD.MOV.U32 R7, RZ, RZ, R2 ;  /* 0x000000ffff070224 */ /* 0x000fe200078e0002 */
[----:B------:R-:W-:Y:S01]  /*0990*/  @P3 MOV R6, UR6 ;  /* 0x0000000600063c02 */ /* 0x000fe20008000f00 */
[----:B------:R-:W-:Y:S01]  /*09a0*/  IMAD.U32 R2, RZ, RZ, UR4 ;  /* 0x00000004ff027e24 */ /* 0x000fe2000f8e00ff */
[----:B------:R-:W-:Y:S01]  /*09b0*/  @!P5 MOV R6, R5 ;  /* 0x000000050006d202 */ /* 0x000fe20000000f00 */
[----:B------:R-:W-:-:S02]  /*09c0*/  IMAD.U32 R3, RZ, RZ, UR5 ;  /* 0x00000005ff037e24 */ /* 0x000fc4000f8e00ff */
[----:B------:R-:W-:Y:S02]  /*09d0*/  @!P4 IMAD.MOV.U32 R7, RZ, RZ, R2 ;  /* 0x000000ffff07c224 */ /* 0x000fe400078e0002 */
[----:B------:R0:W-:Y:S04]  /*09e0*/  STL [R1+0x200], R6 ;  /* 0x0002000601007387 */ /* 0x0001e80000100800 */
[----:B------:R0:W-:Y:S01]  /*09f0*/  STL [R1+0x204], R7 ;  /* 0x0002040701007387 */ /* 0x0001e20000100800 */
[----:B------:R-:W-:Y:S05]  /*0a00*/  @!P2 BRA `(.L_x_5) ;  /* 0x00000000000ca947 */ /* 0x000fea0003800000 */
[----:B------:R-:W-:Y:S01]  /*0a10*/  UCGABAR_WAIT ;  /* 0x0000000000007dc7 */ /* 0x000fe20008000000 */
[----:B------:R-:W-:Y:S01]  /*0a20*/  CCTL.IVALL ;  /* 0x00000000ff00798f */ /* 0x000fe20002000000 */
[----:B------:R-:W-:Y:S05]  /*0a30*/  BRA `(.L_x_6) ;  /* 0x0000000000047947 */ /* 0x000fea0003800000 */
.L_x_5:
[----:B------:R-:W-:Y:S06]  /*0a40*/  BAR.SYNC.DEFER_BLOCKING 0x0 ;  /* 0x0000000000007b1d */ /* 0x000fec0000010000 */
.L_x_6:
[----:B------:R-:W-:Y:S05]  /*0a50*/  @!P1 BRA `(.L_x_7) ;  /* 0x0000016400409947 */ /* 0x000fea0003800000 */
[----:B------:R-:W-:-:S06]  /*0a60*/  UISETP.GT.U32.AND UP0, UPT, UR16, 0x1, UPT ;  /* 0x000000011000788c */ /* 0x000fcc000bf04070 */
[----:B------:R-:W-:-:S13]  /*0a70*/  PLOP3.LUT P0, PT, PT, PT, UP0, 0x80, 0x0 ;  /* 0x000000000000781c */ /* 0x000fda0003f0f008 */
[----:B------:R-:W-:Y:S05]  /*0a80*/  @P0 EXIT ;  /* 0x000000000000094d */ /* 0x000fea0003800000 */
[----:B------:R-:W-:Y:S01]  /*0a90*/  ULDC.64 UR4, c[0x0][0x650] ;  /* 0x0001940000047ab9 */ /* 0x000fe20000000a00 */
[----:B------:R-:W-:Y:S01]  /*0aa0*/  UMOV UR41, 0xffffffff ;  /* 0xffffffff00297882 */ /* 0x000fe20000000000 */
[----:B------:R-:W-:Y:S01]  /*0ab0*/  ISETP.GE.U32.AND P0, PT, R7, UR4, PT ;  /* 0x0000000407007c0c */ /* 0x000fe2000bf06070 */
[----:B------:R-:W-:Y:S01]  /*0ac0*/  UMOV UR42, 0xffffffff ;  /* 0xffffffff002a7882 */ /* 0x000fe20000000000 */
[----:B------:R-:W-:Y:S01]  /*0ad0*/  UMOV UR43, 0xffffffff ;  /* 0xffffffff002b7882 */ /* 0x000fe20000000000 */
[----:B------:R-:W-:Y:S02]  /*0ae0*/  PRMT R0, RZ, 0x7610, R0 ;  /* 0x00007610ff007816 */ /* 0x000fe40000000000 */
[----:B------:R-:W-:-:S13]  /*0af0*/  ISETP.GE.U32.AND.EX P0, PT, R6, UR5, PT, P0 ;  /* 0x0000000506007c0c */ /* 0x000fda000bf06100 */
[----:B------:R-:W-:Y:S05]  /*0b00*/  @P0 BRA `(.L_x_8) ;  /* 0x0000000400480947 */ /* 0x000fea0003800000 */
[----:B------:R-:W-:Y:S01]  /*0b10*/  ULDC.64 UR16, c[0x0][0x628] ;  /* 0x00018a0000107ab9 */ /* 0x000fe20000000a00 */
[C---:B------:R-:W-:Y:S01]  /*0b20*/  R2UR UR19, R7.reuse ;  /* 0x00000000071372ca */ /* 0x040fe200000e0000 */
[----:B------:R-:W-:Y:S01]  /*0b30*/  ULDC UR18, c[0x0][0x630] ;  /* 0x00018c0000127ab9 */ /* 0x000fe20000000800 */
[----:B------:R-:W-:Y:S02]  /*0b40*/  ISETP.NE.U32.AND P0, PT, RZ, UR16, PT ;  /* 0x00000010ff007c0c */ /* 0x000fe4000bf05070 */
[----:B------:R-:W-:Y:S02]  /*0b50*/  R2UR UR4, R7 ;  /* 0x00000000070472ca */ /* 0x000fe400000e0000 */
[----:B------:R-:W-:Y:S02]  /*0b60*/  ISETP.NE.AND.EX P0, PT, RZ, UR17, PT, P0 ;  /* 0x00000011ff007c0c */ /* 0x000fe4000bf05300 */
[----:B------:R-:W-:-:S11]  /*0b70*/  R2UR UR5, R6 ;  /* 0x00000000060572ca */ /* 0x000fd600000e0000 */
[----:B------:R-:W-:Y:S05]  /*0b80*/  @!P0 BRA `(.L_x_9) ;  /* 0x0000000000308947 */ /* 0x000fea0003800000 */
[----:B------:R-:W-:Y:S01]  /*0b90*/  R2UR UR4, R7 ;  /* 0x00000000070472ca */ /* 0x000fe200000e0000 */
[----:B------:R-:W-:Y:S01]  /*0ba0*/  ULDC UR9, c[0x0][0x634] ;  /* 0x00018d0000097ab9 */ /* 0x000fe20000000800 */
[----:B------:R-:W-:-:S11]  /*0bb0*/  R2UR UR13, R6 ;  /* 0x00000000060d72ca */ /* 0x000fd600000e0000 */
[----:B------:R-:W-:-:S04]  /*0bc0*/  UIADD3 UR9, UP0, UR4, UR9, URZ ;  /* 0x0000000904097290 */ /* 0x000fc8000ff1e03f */
[----:B------:R-:W-:-:S04]  /*0bd0*/  UIADD3.X UR13, URZ, UR13, URZ, UP0, !UPT ;  /* 0x0000000d3f0d7290 */ /* 0x000fc800087fe43f */
[----:B------:R-:W-:-:S04]  /*0be0*/  UIMAD.WIDE.U32 UR4, UR13, UR16, URZ ;  /* 0x000000100d0472a5 */ /* 0x000fc8000f8e003f */
[----:B------:R-:W-:Y:S02]  /*0bf0*/  UIMAD.WIDE.U32 UR6, UP0, UR9, UR17, UR4 ;  /* 0x00000011090672a5 */ /* 0x000fe4000f800004 */
[----:B------:R-:W-:Y:S02]  /*0c00*/  UIMAD.WIDE.U32 UR4, UR9, UR16, URZ ;  /* 0x00000010090472a5 */ /* 0x000fe4000f8e003f */
[----:B------:R-:W-:Y:S02]  /*0c10*/  UIADD3.X UR15, URZ, URZ, URZ, UP0, !UPT ;  /* 0x0000003f3f0f7290 */ /* 0x000fe400087fe43f */
[----:B------:R-:W-:Y:S01]  /*0c20*/  UIADD3 URZ, UP0, UR5, UR6, URZ ;  /* 0x00000006053f7290 */ /* 0x000fe2000ff1e03f */
[----:B------:R-:W-:-:S03]  /*0c30*/  UMOV UR14, UR7 ;  /* 0x00000007000e7c82 */ /* 0x000fc60008000000 */
[----:B------:R-:W-:-:S12]  /*0c40*/  UIMAD.WIDE.U32.X UR4, UR13, UR17, UR14, UP0 ;  /* 0x000000110d0472a5 */ /* 0x000fd800080e040e */
.L_x_9:
[----:B------:R-:W-:Y:S01]  /*0c50*/  USHF.R.U64 UR43, UR4, UR18, UR5 ;  /* 0x00000012042b7299 */ /* 0x000fe20008001205 */
[----:B------:R-:W-:Y:S01]  /*0c60*/  R2UR UR7, R6 ;  /* 0x00000000060772ca */ /* 0x000fe200000e0000 */
[----:B------:R-:W-:Y:S02]  /*0c70*/  USHF.R.U32.HI UR4, URZ, UR18, UR5 ;  /* 0x000000123f047299 */ /* 0x000fe40008011605 */
[----:B------:R-:W-:Y:S01]  /*0c80*/  UIADD3 UR5, UP0, URZ, -UR43, URZ ;  /* 0x8000002b3f057290 */ /* 0x000fe2000ff1e03f */
[----:B------:R-:W-:Y:S01]  /*0c90*/  ULDC.64 UR14, c[0x0][0x620] ;  /* 0x00018800000e7ab9 */ /* 0x000fe20000000a00 */
[----:B------:R-:W-:Y:S02]  /*0ca0*/  UMOV UR6, UR19 ;  /* 0x0000001300067c82 */ /* 0x000fe40008000000 */
[----:B------:R-:W-:Y:S01]  /*0cb0*/  UIADD3.X UR4, URZ, ~UR4, URZ, UP0, !UPT ;  /* 0x800000043f047290 */ /* 0x000fe200087fe43f */
[----:B------:R-:W-:Y:S01]  /*0cc0*/  ULDC UR9, c[0x0][0x618] ;  /* 0x0001860000097ab9 */ /* 0x000fe20000000800 */
[----:B------:R-:W-:-:S02]  /*0cd0*/  UIMAD UR12, UR11, UR12, UR10 ;  /* 0x0000000c0b0c72a4 */ /* 0x000fc4000f8e020a */
[----:B------:R-:W-:Y:S02]  /*0ce0*/  UIMAD UR4, UR4, UR14, URZ ;  /* 0x0000000e040472a4 */ /* 0x000fe4000f8e023f */
[----:B------:R-:W-:Y:S02]  /*0cf0*/  UIMAD.WIDE.U32 UR6, UR5, UR14, UR6 ;  /* 0x0000000e050672a5 */ /* 0x000fe4000f8e0006 */
[----:B------:R-:W-:Y:S01]  /*0d00*/  UIMAD UR4, UR5, UR15, UR4 ;  /* 0x0000000f050472a4 */ /* 0x000fe2000f8e0204 */
[----:B------:R-:W-:Y:S01]  /*0d10*/  ULDC UR10, c[0x0][0x608] ;  /* 0x00018200000a7ab9 */ /* 0x000fe20000000800 */
[----:B------:R-:W-:Y:S02]  /*0d20*/  ULDC UR18, c[0x0][0x658] ;  /* 0x0001960000127ab9 */ /* 0x000fe40000000800 */
[----:B------:R-:W-:Y:S01]  /*0d30*/  UIADD3 UR7, UR7, UR4, URZ ;  /* 0x0000000407077290 */ /* 0x000fe2000fffe03f */
[----:B------:R-:W-:Y:S02]  /*0d40*/  UMOV UR11, 0xffffffff ;  /* 0xffffffff000b7882 */ /* 0x000fe40000000000 */
[----:B------:R-:W-:Y:S01]  /*0d50*/  ULDC.64 UR4, c[0x0][0x640] ;  /* 0x0001900000047ab9 */ /* 0x000fe20000000a00 */
[----:B------:R-:W-:Y:S01]  /*0d60*/  USHF.R.U64 UR16, UR6, UR9, UR7 ;  /* 0x0000000906107299 */ /* 0x000fe20008001207 */
[----:B------:R-:W-:Y:S01]  /*0d70*/  ISETP.NE.U32.AND P0, PT, RZ, UR4, PT ;  /* 0x00000004ff007c0c */ /* 0x000fe2000bf05070 */
[----:B------:R-:W-:-:S02]  /*0d80*/  USHF.R.U32.HI UR7, URZ, UR9, UR7 ;  /* 0x000000093f077299 */ /* 0x000fc40008011607 */
[----:B------:R-:W-:Y:S01]  /*0d90*/  USHF.L.U32 UR6, UR11, UR18, URZ ;  /* 0x000000120b067299 */ /* 0x000fe2000800063f */
[----:B------:R-:W-:Y:S01]  /*0da0*/  ISETP.NE.AND.EX P0, PT, RZ, UR5, PT, P0 ;  /* 0x00000005ff007c0c */ /* 0x000fe2000bf05300 */
[----:B------:R-:W-:Y:S02]  /*0db0*/  USHF.R.U64 UR22, UR16, UR10, UR7 ;  /* 0x0000000a10167299 */ /* 0x000fe40008001207 */
[----:B------:R-:W-:Y:S02]  /*0dc0*/  USHF.R.U32.HI UR7, URZ, UR10, UR7 ;  /* 0x0000000a3f077299 */ /* 0x000fe40008011607 */
[----:B------:R-:W-:Y:S02]  /*0dd0*/  UISETP.NE.AND UP1, UPT, UR46, URZ, UPT ;  /* 0x0000003f2e00728c */ /* 0x000fe4000bf25270 */
[----:B------:R-:W-:Y:S01]  /*0de0*/  USHF.R.U64 UR23, UR22, UR18, UR7 ;  /* 0x0000001216177299 */ /* 0x000fe20008001207 */
[----:B------:R-:W-:Y:S01]  /*0df0*/  ULDC UR17, c[0x0][0x600] ;  /* 0x0001800000117ab9 */ /* 0x000fe20000000800 */
[----:B------:R-:W-:-:S02]  /*0e00*/  ULOP3.LUT UR13, URZ, UR6, URZ, 0x33, !UPT ;  /* 0x000000063f0d7292 */ /* 0x000fc4000f8e333f */
[----:B------:R-:W-:Y:S02]  /*0e10*/  UIADD3 UR15, UR17, -0x1, URZ ;  /* 0xffffffff110f7890 */ /* 0x000fe4000fffe03f */
[----:B------:R-:W-:Y:S02]  /*0e20*/  USEL UR12, UR8, UR12, !UP1 ;  /* 0x0000000c080c7287 */ /* 0x000fe4000c800000 */
[----:B------:R-:W-:Y:S01]  /*0e30*/  USHF.R.U32.HI UR7, URZ, UR18, UR7 ;  /* 0x000000123f077299 */ /* 0x000fe20008011607 */
[----:B------:R-:W-:Y:S01]  /*0e40*/  ULDC UR19, c[0x0][0x648] ;  /* 0x0001920000137ab9 */ /* 0x000fe20000000800 */
[----:B------:R-:W-:Y:S01]  /*0e50*/  ULDC UR20, c[0x0][0x638] ;  /* 0x00018e0000147ab9 */ /* 0x000fe20000000800 */
[----:B------:R-:W-:Y:S01]  /*0e60*/  UMOV UR21, 0x1 ;  /* 0x0000000100157882 */ /* 0x000fe20000000000 */
[----:B------:R-:W-:Y:S01]  /*0e70*/  UMOV UR6, UR23 ;  /* 0x0000001700067c82 */ /* 0x000fe20008000000 */
[----:B------:R-:W-:Y:S07]  /*0e80*/  @!P0 BRA `(.L_x_10) ;  /* 0x0000000000308947 */ /* 0x000fee0003800000 */
[----:B------:R-:W-:Y:S02]  /*0e90*/  ULDC UR10, c[0x0][0x64c] ;  /* 0x00019300000a7ab9 */ /* 0x000fe40000000800 */
        /* <DEDUP_REMOVED lines=8> */
[----:B------:R-:W-:-:S07]  /*0f20*/  UIMAD.WIDE.U32.X UR4, UR14, UR5, UR10, UP0 ;  /* 0x000000050e0472a5 */ /* 0x000fce00080e040a */
[----:B------:R-:W-:Y:S01]  /*0f30*/  UMOV UR6, UR4 ;  /* 0x0000000400067c82 */ /* 0x000fe20008000000 */
[----:B------:R-:W-:-:S05]  /*0f40*/  UMOV UR7, UR5 ;  /* 0x0000000500077c82 */ /* 0x000fca0008000000 */
.L_x_10:
[----:B------:R-:W-:Y:S01]  /*0f50*/  USHF.R.U64 UR5, UR6, UR19, UR7 ;  /* 0x0000001306057299 */ /* 0x000fe20008001207 */
[----:B------:R-:W-:Y:S01]  /*0f60*/  IMAD.MOV.U32 R0, RZ, RZ, 0x1 ;  /* 0x00000001ff007424 */ /* 0x000fe200078e00ff */
[----:B------:R-:W-:Y:S02]  /*0f70*/  USHF.L.U32 UR4, UR21, UR18, URZ ;  /* 0x0000001215047299 */ /* 0x000fe4000800063f */
[----:B------:R-:W-:Y:S02]  /*0f80*/  ULOP3.LUT UR13, UR22, UR13, URZ, 0xc0, !UPT ;  /* 0x0000000d160d7292 */ /* 0x000fe4000f8ec03f */
[----:B------:R-:W-:Y:S02]  /*0f90*/  UIADD3 UR6, -UR5, URZ, URZ ;  /* 0x0000003f05067290 */ /* 0x000fe4000fffe13f */
[----:B------:R-:W-:Y:S02]  /*0fa0*/  UIMAD UR13, UR4, UR5, UR13 ;  /* 0x00000005040d72a4 */ /* 0x000fe4000f8e020d */
[----:B------:R-:W-:-:S02]  /*0fb0*/  ULOP3.LUT UR15, UR16, UR15, URZ, 0xc0, !UPT ;  /* 0x0000000f100f7292 */ /* 0x000fc4000f8ec03f */
[----:B------:R-:W-:Y:S01]  /*0fc0*/  UIMAD UR4, UR6, UR20, UR23 ;  /* 0x00000014060472a4 */ /* 0x000fe2000f8e0217 */
[----:B------:R-:W-:Y:S01]  /*0fd0*/  ULDC UR5, c[0x0][0x610] ;  /* 0x0001840000057ab9 */ /* 0x000fe20000000800 */
[----:B------:R-:W-:Y:S02]  /*0fe0*/  UISETP.NE.AND UP0, UPT, UR46, URZ, UPT ;  /* 0x0000003f2e00728c */ /* 0x000fe4000bf05270 */
[----:B------:R-:W-:Y:S02]  /*0ff0*/  UIMAD UR12, UR13, UR5, UR12 ;  /* 0x000000050d0c72a4 */ /* 0x000fe4000f8e020c */
[----:B------:R-:W-:-:S04]  /*1000*/  UIMAD UR4, UR4, UR17, UR15 ;  /* 0x00000011040472a4 */ /* 0x000fc8000f8e020f */
[----:B------:R-:W-:Y:S02]  /*1010*/  USEL UR42, UR4, UR12, !UP0 ;  /* 0x0000000c042a7287 */ /* 0x000fe4000c000000 */
[----:B------:R-:W-:-:S12]  /*1020*/  USEL UR41, UR12, UR4, !UP0 ;  /* 0x000000040c297287 */ /* 0x000fd8000c000000 */
.L_x_8:
[----:B------:R-:W-:-:S08]  /*1030*/  NOP ;  /* 0x0000000000007918 */ /* 0x000fd00000000000 */
[----:B------:R-:W1:Y:S02]  /*1040*/  USETMAXREG.TRY_ALLOC.CTAPOOL UP0, 0xf0 ;  /* 0x000000f0000079c8 */ /* 0x000e640008000600 */
[----:B-1----:R-:W-:-:S13]  /*1050*/  PLOP3.LUT P0, PT, PT, PT, UP0, 0x80, 0x0 ;  /* 0x000000000000781c */ /* 0x002fda0003f0f008 */
[----:B------:R-:W-:Y:S05]  /*1060*/  @!P0 BRA `(.L_x_8) ;  /* 0xfffffffc00f08947 */ /* 0x000fea000383ffff */
[----:B------:R-:W-:Y:S01]  /*1070*/  ULDC.64 UR4, c[0x0][0x598] ;  /* 0x0001660000047ab9 */ /* 0x000fe20000000a00 */
[----:B------:R-:W-:Y:S01]  /*1080*/  ULDC.64 UR36, c[0x0][0x208] ;  /* 0x0000820000247ab9 */ /* 0x000fe20000000a00 */
[----:B------:R-:W-:-:S04]  /*1090*/  ISETP.NE.U32.AND P0, PT, RZ, UR4, PT ;  /* 0x00000004ff007c0c */ /* 0x000fc8000bf05070 */
[----:B------:R-:W-:-:S13]  /*10a0*/  ISETP.NE.AND.EX P0, PT, RZ, UR5, PT, P0 ;  /* 0x00000005ff007c0c */ /* 0x000fda000bf05300 */
[----:B------:R-:W-:Y:S05]  /*10b0*/  @!P0 BRA `(.L_x_11) ;  /* 0x00000000001c8947 */ /* 0x000fea0003800000 */
[----:B------:R-:W1:Y:S02]  /*10c0*/  LDC.64 R2, c[0x0][0x598] ;  /* 0x00016600ff027b82 */ /* 0x000e640000000a00 */
[----:B-1----:R-:W2:Y:S02]  /*10d0*/  LDG.E.64 R2, desc[UR36][R2.64] ;  /* 0x0000002402027981 */ /* 0x002ea4000c1e1b00 */
[----:B--2---:R-:W-:-:S04]  /*10e0*/  ISETP.NE.U32.AND P0, PT, R2, RZ, PT ;  /* 0x000000ff0200720c */ /* 0x004fc80003f05070 */
[----:B------:R-:W-:-:S13]  /*10f0*/  ISETP.NE.AND.EX P0, PT, R3, RZ, PT, P0 ;  /* 0x000000ff0300720c */ /* 0x000fda0003f05300 */
[----:B------:R-:W-:Y:S05]  /*1100*/  @!P0 BRA `(.L_x_11) ;  /* 0x0000000000088947 */ /* 0x000fea0003800000 */
[----:B------:R1:W5:Y:S01]  /*1110*/  LD.E R17, desc[UR36][R2.64] ;  /* 0x0000002402117980 */ /* 0x000362000c101900 */
[----:B------:R-:W-:Y:S05]  /*1120*/  BRA `(.L_x_12) ;  /* 0x0000000000247947 */ /* 0x000fea0003800000 */
.L_x_11:
[----:B------:R-:W-:Y:S02]  /*1130*/  ULDC.64 UR4, c[0x0][0x588] ;  /* 0x0001620000047ab9 */ /* 0x000fe40000000a00 */
[----:B------:R-:W-:-:S04]  /*1140*/  ISETP.NE.U32.AND P0, PT, RZ, UR4, PT ;  /* 0x00000004ff007c0c */ /* 0x000fc8000bf05070 */
[----:B------:R-:W-:-:S13]  /*1150*/  ISETP.NE.AND.EX P0, PT, RZ, UR5, PT, P0 ;  /* 0x00000005ff007c0c */ /* 0x000fda000bf05300 */
[----:B------:R-:W-:Y:S05]  /*1160*/  @!P0 BRA `(.L_x_13) ;  /* 0x00000000000c8947 */ /* 0x000fea0003800000 */
[----:B------:R-:W1:Y:S02]  /*1170*/  LDC.64 R2, c[0x0][0x588] ;  /* 0x00016200ff027b82 */ /* 0x000e640000000a00 */
[----:B-1----:R2:W5:Y:S01]  /*1180*/  LDG.E R17, desc[UR36][R2.64] ;  /* 0x0000002402117981 */ /* 0x002562000c1e1900 */
[----:B------:R-:W-:Y:S05]  /*1190*/  BRA `(.L_x_12) ;  /* 0x0000000000087947 */ /* 0x000fea0003800000 */
.L_x_13:
[----:B------:R-:W-:Y:S02]  /*11a0*/  ULDC UR4, c[0x0][0x580] ;  /* 0x0001600000047ab9 */ /* 0x000fe40000000800 */
[----:B------:R-:W-:-:S07]  /*11b0*/  IMAD.U32 R17, RZ, RZ, UR4 ;  /* 0x00000004ff117e24 */ /* 0x000fce000f8e00ff */
.L_x_12:
[----:B------:R-:W-:Y:S02]  /*11c0*/  ULDC.64 UR4, c[0x0][0x5a0] ;  /* 0x0001680000047ab9 */ /* 0x000fe40000000a00 */
[----:B------:R-:W-:-:S04]  /*11d0*/  ISETP.NE.U32.AND P0, PT, RZ, UR4, PT ;  /* 0x00000004ff007c0c */ /* 0x000fc8000bf05070 */
[----:B------:R-:W-:-:S13]  /*11e0*/  ISETP.NE.AND.EX P0, PT, RZ, UR5, PT, P0 ;  /* 0x00000005ff007c0c */ /* 0x000fda000bf05300 */
[----:B------:R-:W-:Y:S05]  /*11f0*/  @!P0 BRA `(.L_x_14) ;  /* 0x00000000001c8947 */ /* 0x000fea0003800000 */
[----:B-12---:R-:W1:Y:S02]  /*1200*/  LDC.64 R2, c[0x0][0x5a0] ;  /* 0x00016800ff027b82 */ /* 0x006e640000000a00 */
[----:B-1----:R-:W2:Y:S02]  /*1210*/  LDG.E.64 R2, desc[UR36][R2.64] ;  /* 0x0000002402027981 */ /* 0x002ea4000c1e1b00 */
[----:B--2---:R-:W-:-:S04]  /*1220*/  ISETP.NE.U32.AND P0, PT, R2, RZ, PT ;  /* 0x000000ff0200720c */ /* 0x004fc80003f05070 */
[----:B------:R-:W-:-:S13]  /*1230*/  ISETP.NE.AND.EX P0, PT, R3, RZ, PT, P0 ;  /* 0x000000ff0300720c */ /* 0x000fda0003f05300 */
[----:B------:R-:W-:Y:S05]  /*1240*/  @!P0 BRA `(.L_x_14) ;  /* 0x0000000000088947 */ /* 0x000fea0003800000 */
[----:B------:R1:W5:Y:S01]  /*1250*/  LD.E R18, desc[UR36][R2.64] ;  /* 0x0000002402127980 */ /* 0x000362000c101900 */
[----:B------:R-:W-:Y:S05]  /*1260*/  BRA `(.L_x_15) ;  /* 0x0000000000247947 */ /* 0x000fea0003800000 */
.L_x_14:
[----:B------:R-:W-:Y:S02]  /*1270*/  ULDC.64 UR4, c[0x0][0x590] ;  /* 0x0001640000047ab9 */ /* 0x000fe40000000a00 */
[----:B------:R-:W-:-:S04]  /*1280*/  ISETP.NE.U32.AND P0, PT, RZ, UR4, PT ;  /* 0x00000004ff007c0c */ /* 0x000fc8000bf05070 */
[----:B------:R-:W-:-:S13]  /*1290*/  ISETP.NE.AND.EX P0, PT, RZ, UR5, PT, P0 ;  /* 0x00000005ff007c0c */ /* 0x000fda000bf05300 */
[----:B------:R-:W-:Y:S05]  /*12a0*/  @!P0 BRA `(.L_x_16) ;  /* 0x00000000000c8947 */ /* 0x000fea0003800000 */
[----:B-12---:R-:W1:Y:S02]  /*12b0*/  LDC.64 R2, c[0x0][0x590] ;  /* 0x00016400ff027b82 */ /* 0x006e640000000a00 */
[----:B-1----:R2:W5:Y:S01]  /*12c0*/  LDG.E R18, desc[UR36][R2.64] ;  /* 0x0000002402127981 */ /* 0x002562000c1e1900 */
[----:B------:R-:W-:Y:S05]  /*12d0*/  BRA `(.L_x_15) ;  /* 0x0000000000087947 */ /* 0x000fea0003800000 */
.L_x_16:
[----:B------:R-:W-:Y:S02]  /*12e0*/  ULDC UR4, c[0x0][0x584] ;  /* 0x0001610000047ab9 */ /* 0x000fe40000000800 */
[----:B------:R-:W-:-:S07]  /*12f0*/  MOV R18, UR4 ;  /* 0x0000000400127c02 */ /* 0x000fce0008000f00 */
.L_x_15:
[----:B------:R-:W-:-:S13]  /*1300*/  LOP3.LUT P0, RZ, R0, 0xff, RZ, 0xc0, !PT ;  /* 0x000000ff00ff7812 */ /* 0x000fda000780c0ff */
[----:B------:R-:W-:Y:S05]  /*1310*/  @!P0 EXIT ;  /* 0x000000000000894d */ /* 0x000fea0003800000 */
[----:B------:R-:W-:Y:S01]  /*1320*/  ULDC UR4, c[0x0][0x28c] ;  /* 0x0000a30000047ab9 */ /* 0x000fe20000000800 */
[----:B------:R-:W-:Y:S01]  /*1330*/  UMOV UR38, URZ ;  /* 0x0000003f00267c82 */ /* 0x000fe20008000000 */
[----:B------:R-:W-:Y:S01]  /*1340*/  UIADD3 UR4, UR4, 0x7f, URZ ;  /* 0x0000007f04047890 */ /* 0x000fe2000fffe03f */
[----:B------:R-:W-:-:S03]  /*1350*/  UMOV UR39, URZ ;  /* 0x0000003f00277c82 */ /* 0x000fc60008000000 */
[----:B------:R-:W-:-:S04]  /*1360*/  USHF.R.S32.HI UR5, URZ, 0x1f, UR4 ;  /* 0x0000001f3f057899 */ /* 0x000fc80008011404 */
[----:B------:R-:W-:-:S04]  /*1370*/  ULEA.HI UR5, UR5, UR4, URZ, 0x7 ;  /* 0x0000000405057291 */ /* 0x000fc8000f8f383f */
[----:B------:R-:W-:-:S12]  /*1380*/  USHF.R.S32.HI UR44, URZ, 0x7, UR5 ;  /* 0x000000073f2c7899 */ /* 0x000fd80008011405 */
.L_x_552:
[----:B------:R-:W3:Y:S01]  /*1390*/  S2R R0, SR_TID.X ;  /* 0x0000000000007919 */ /* 0x000ee20000002100 */
[----:B----4-:R-:W4:Y:S01]  /*13a0*/  S2UR UR7, SR_CgaCtaId ;  /* 0x00000000000779c3 */ /* 0x010f220000008800 */
[----:B------:R-:W-:Y:S02]  /*13b0*/  UMOV UR6, 0x400 ;  /* 0x0000040000067882 */ /* 0x000fe40000000000 */
[----:B----4-:R-:W-:Y:S01]  /*13c0*/  ULEA UR6, UR7, UR6, 0x18 ;  /* 0x0000000607067291 */ /* 0x010fe2000f8ec03f */
[----:B---3--:R-:W-:-:S04]  /*13d0*/  LOP3.LUT R0, R0, 0x80, RZ, 0xc0, !PT ;  /* 0x0000008000007812 */ /* 0x008fc800078ec0ff */
[----:B------:R-:W-:-:S06]  /*13e0*/  SHF.R.U32.HI R0, RZ, 0x7, R0 ;  /* 0x00000007ff007819 */ /* 0x000fcc0000011600 */
[----:B------:R-:W3:Y:S02]  /*13f0*/  SHFL.IDX PT, R0, R0, RZ, 0x1f ;  /* 0x00001fff00007589 */ /* 0x000ee400000e0000 */
[----:B---3--:R-:W-:-:S13]  /*1400*/  R2UR UR4, R0 ;  /* 0x00000000000472ca */ /* 0x008fda00000e0000 */
[----:B------:R-:W-:-:S04]  /*1410*/  ULEA.HI UR5, UR4, UR4, URZ, 0x1 ;  /* 0x0000000404057291 */ /* 0x000fc8000f8f083f */
[----:B------:R-:W-:-:S04]  /*1420*/  ULOP3.LUT UR5, UR5, 0x7fffe, URZ, 0xc0, !UPT ;  /* 0x0007fffe05057892 */ /* 0x000fc8000f8ec03f */
[----:B------:R-:W-:-:S03]  /*1430*/  UIADD3 UR5, UR4, -UR5, URZ ;  /* 0x8000000504057290 */ /* 0x000fc6000fffe03f */
[----:B------:R-:W-:Y:S01]  /*1440*/  ULDC UR4, c[0x0][0x28c] ;  /* 0x0000a30000047ab9 */ /* 0x000fe20000000800 */
[----:B------:R-:W-:Y:S01]  /*1450*/  ULEA UR5, UR5, UR6, 0xd ;  /* 0x0000000605057291 */ /* 0x000fe2000f8e683f */
[----:B------:R-:W-:-:S03]  /*1460*/  ISETP.LT.AND P0, PT, RZ, UR4, PT ;  /* 0x00000004ff007c0c */ /* 0x000fc6000bf01270 */
[----:B------:R-:W-:-:S04]  /*1470*/  UIADD3 UR5, UR5, 0x100, URZ ;  /* 0x0000010005057890 */ /* 0x000fc8000fffe03f */
[----:B------:R-:W-:-:S04]  /*1480*/  USHF.R.U32.HI UR5, URZ, 0x4, UR5 ;  /* 0x000000043f057899 */ /* 0x000fc80008011605 */
[----:B------:R-:W-:-:S04]  /*1490*/  ULOP3.LUT UR5, UR5, 0x3fff, URZ, 0xc0, !UPT ;  /* 0x00003fff05057892 */ /* 0x000fc8000f8ec03f */
[----:B------:R-:W-:Y:S01]  /*14a0*/  ULOP3.LUT UR45, UR5, 0x10000, URZ, 0xfc, !UPT ;  /* 0x00010000052d7892 */ /* 0x000fe2000f8efc3f */
[----:B--2---:R-:W-:Y:S11]  /*14b0*/  @P0 BRA `(.L_x_17) ;  /* 0x0000000000400947 */ /* 0x004ff60003800000 */
[----:B------:R-:W-:Y:S01]  /*14c0*/  MOV R0, 0x0 ;  /* 0x0000000000007802 */ /* 0x000fe20000000f00 */
[----:B------:R-:W-:Y:S01]  /*14d0*/  ULDC.64 UR4, c[0x4][0x68] ;  /* 0x01001a0000047ab9 */ /* 0x000fe20000000a00 */
[----:B------:R-:W-:Y:S01]  /*14e0*/  ULDC.64 UR6, c[0x4][0x8] ;  /* 0x0100020000067ab9 */ /* 0x000fe20000000a00 */
[----:B------:R-:W-:Y:S01]  /*14f0*/  IMAD.U32 R4, RZ, RZ, UR4 ;  /* 0x00000004ff047e24 */ /* 0x000fe2000f8e00ff */
[----:B-12---:R1:W2:Y:S01]  /*1500*/  LDC.64 R2, c[0x4][R0] ;  /* 0x0100000000027b82 */ /* 0x0062a20000000a00 */
[----:B------:R-:W-:Y:S01]  /*1510*/  IMAD.U32 R5, RZ, RZ, UR5 ;  /* 0x00000005ff057e24 */ /* 0x000fe2000f8e00ff */
[----:B------:R-:W-:Y:S01]  /*1520*/  ULDC.64 UR4, c[0x4][0x70] ;  /* 0x01001c0000047ab9 */ /* 0x000fe20000000a00 */
[----:B------:R-:W-:Y:S01]  /*1530*/  IMAD.U32 R10, RZ, RZ, UR6 ;  /* 0x00000006ff0a7e24 */ /* 0x000fe2000f8e00ff */
[----:B0-----:R-:W-:Y:S01]  /*1540*/  MOV R6, UR4 ;  /* 0x0000000400067c02 */ /* 0x001fe20008000f00 */
[----:B------:R-:W-:Y:S01]  /*1550*/  IMAD.U32 R7, RZ, RZ, UR5 ;  /* 0x00000005ff077e24 */ /* 0x000fe2000f8e00ff */
[----:B------:R-:W-:Y:S01]  /*1560*/  MOV R11, UR7 ;  /* 0x00000007000b7c02 */ /* 0x000fe20008000f00 */
[----:B------:R-:W-:Y:S01]  /*1570*/  IMAD.MOV.U32 R8, RZ, RZ, 0x1e1 ;  /* 0x000001e1ff087424 */ /* 0x000fe200078e00ff */
[----:B------:R-:W-:Y:S01]  /*1580*/  MOV R13, RZ ;  /* 0x000000ff000d7202 */ /* 0x000fe20000000f00 */
[----:B-1----:R-:W-:-:S07]  /*1590*/  IMAD.MOV.U32 R12, RZ, RZ, 0x1 ;  /* 0x00000001ff0c7424 */ /* 0x002fce00078e00ff */
[----:B------:R-:W-:-:S07]  /*15a0*/  LEPC R20, `(.L_x_17) ;  /* 0x000000001014794e */ /* 0x000fce0000000000 */
[----:B--2--5:R-:W-:Y:S05]  /*15b0*/  CALL.ABS.NOINC R2 ;  /* 0x0000000002007343 */ /* 0x024fea0003c00000 */
.L_x_17:
[----:B------:R-:W-:-:S06]  /*15c0*/  ULOP3.LUT UR4, UR40, 0x1, URZ, 0xfc, !UPT ;  /* 0x0000000128047892 */ /* 0x000fcc000f8efc3f */
[----:B------:R-:W-:-:S05]  /*15d0*/  IMAD.U32 R0, RZ, RZ, UR4 ;  /* 0x00000004ff007e24 */ /* 0x000fca000f8e00ff */
[----:B------:R-:W-:-:S13]  /*15e0*/  ISETP.NE.AND P0, PT, R0, 0x3, PT ;  /* 0x000000030000780c */ /* 0x000fda0003f05270 */
[----:B------:R-:W-:Y:S05]  /*15f0*/  @!P0 BRA `(.L_x_18) ;  /* 0x0000000000048947 */ /* 0x000fea0003800000 */
[----:B------:R-:W-:Y:S01]  /*1600*/  BPT.TRAP 0x1 ;  /* 0x000000040000795c */ /* 0x000fe20000300000 */
.L_x_18:
[----:B------:R-:W3:Y:S01]  /*1610*/  S2UR UR5, SR_CgaCtaId ;  /* 0x00000000000579c3 */ /* 0x000ee20000008800 */
[----:B------:R-:W-:Y:S01]  /*1620*/  UMOV UR4, 0x400 ;  /* 0x0000040000047882 */ /* 0x000fe20000000000 */
[----:B-12---:R-:W-:Y:S01]  /*1630*/  IMAD.U32 R3, RZ, RZ, UR39 ;  /* 0x00000027ff037e24 */ /* 0x006fe2000f8e00ff */
[----:B------:R-:W-:-:S04]  /*1640*/  MOV R2, UR38 ;  /* 0x0000002600027c02 */ /* 0x000fc80008000f00 */
[----:B------:R-:W-:Y:S01]  /*1650*/  SHF.L.U32 R2, R2, 0x1f, RZ ;  /* 0x0000001f02027819 */ /* 0x000fe200000006ff */
[----:B---3--:R-:W-:-:S06]  /*1660*/  ULEA UR4, UR5, UR4, 0x18 ;  /* 0x0000000405047291 */ /* 0x008fcc000f8ec03f */
[----:B------:R-:W-:-:S04]  /*1670*/  IMAD.U32 R0, RZ, RZ, UR4 ;  /* 0x00000004ff007e24 */ /* 0x000fc8000f8e00ff */
[----:B------:R-:W-:-:S04]  /*1680*/  IMAD R3, R3, 0x8, R0 ;  /* 0x0000000803037824 */ /* 0x000fc800078e0200 */
[----:B------:R1:W2:Y:S01]  /*1690*/  SYNCS.PHASECHK.TRANS64.TRYWAIT P1, [R3+URZ], R2 ;  /* 0x00000002030075a7 */ /* 0x0002a2000802017f */
[----:B------:R-:W-:Y:S05]  /*16a0*/  @!P0 BRA `(.L_x_19) ;  /* 0x0000000000048947 */ /* 0x000fea0003800000 */
[----:B------:R-:W-:Y:S01]  /*16b0*/  BPT.TRAP 0x1 ;  /* 0x000000040000795c */ /* 0x000fe20000300000 */
.L_x_19:
[----:B--2---:R-:W-:Y:S05]  /*16c0*/  @P1 BRA `(.L_x_20) ;  /* 0x0000000000081947 */ /* 0x004fea0003800000 */
[----:B------:R-:W2:Y:S02]  /*16d0*/  SYNCS.PHASECHK.TRANS64.TRYWAIT P1, [R3+URZ], R2 ;  /* 0x00000002030075a7 */ /* 0x000ea4000802017f */
[----:B--2---:R-:W-:Y:S05]  /*16e0*/  @!P1 BRA `(.L_x_21) ;  /* 0x0000016c00cc9947 */ /* 0x004fea0003800000 */
.L_x_20:
[----:B------:R-:W-:-:S04]  /*16f0*/  UISETP.LT.AND UP0, UPT, UR44, 0x1, UPT ;  /* 0x000000012c00788c */ /* 0x000fc8000bf01270 */
[----:B------:R-:W-:-:S06]  /*1700*/  USEL UR4, UR44, 0x1, UP0 ;  /* 0x000000012c047887 */ /* 0x000fcc0008000000 */
[----:B-12---:R-:W-:Y:S01]  /*1710*/  MOV R2, UR4 ;  /* 0x0000000400027c02 */ /* 0x006fe20008000f00 */
[----:B------:R-:W-:Y:S05]  /*1720*/  WARPSYNC.ALL ;  /* 0x0000000000007948 */ /* 0x000fea0003800000 */
[----:B------:R-:W-:-:S04]  /*1730*/  IADD3 R2, -R2, UR44, RZ ;  /* 0x0000002c02027c10 */ /* 0x000fc8000fffe1ff */
[----:B------:R-:W-:Y:S02]  /*1740*/  ISETP.GE.AND P1, PT, R2, 0x1, PT ;  /* 0x000000010200780c */ /* 0x000fe40003f26270 */
[----:B------:R-:W-:Y:S01]  /*1750*/  R2UR UR4, R0 ;  /* 0x00000000000472ca */ /* 0x000fe200000e0000 */
[----:B------:R-:W-:Y:S01]  /*1760*/  ULEA UR5, UR39, UR45, 0xb ;  /* 0x0000002d27057291 */ /* 0x000fe2000f8e583f */
[----:B------:R-:W-:Y:S01]  /*1770*/  WARPGROUP.ARRIVE ;  /* 0x00000000000079c5 */ /* 0x000fe20000000000 */
[----:B------:R-:W-:Y:S01]  /*1780*/  UMOV UR9, 0x40000040 ;  /* 0x4000004000097882 */ /* 0x000fe20000000000 */
[----:B------:R-:W-:Y:S01]  /*1790*/  UMOV UR11, 0x40000040 ;  /* 0x40000040000b7882 */ /* 0x000fe20000000000 */
[----:B------:R-:W-:Y:S03]  /*17a0*/  STL [R1+0x2cc], R19 ;  /* 0x0002cc1301007387 */ /* 0x000fe60000100800 */
[----:B------:R-:W-:Y:S01]  /*17b0*/  UMOV UR8, UR5 ;  /* 0x0000000500087c82 */ /* 0x000fe20008000000 */
[----:B-----5:R-:W-:Y:S04]  /*17c0*/  STL [R1+0x2c8], R18 ;  /* 0x0002c81201007387 */ /* 0x020fe80000100800 */
[----:B------:R-:W-:Y:S01]  /*17d0*/  UIADD3 UR4, UR4, 0x18100, URZ ;  /* 0x0001810004047890 */ /* 0x000fe2000fffe03f */
[----:B------:R1:W-:Y:S03]  /*17e0*/  STL [R1+0x2c4], R17 ;  /* 0x0002c41101007387 */ /* 0x0003e60000100800 */
[----:B------:R-:W-:Y:S01]  /*17f0*/  USHF.R.U32.HI UR4, URZ, 0x4, UR4 ;  /* 0x000000043f047899 */ /* 0x000fe20008011604 */
[----:B------:R-:W-:Y:S03]  /*1800*/  STL [R1+0x2c0], R16 ;  /* 0x0002c01001007387 */ /* 0x000fe60000100800 */
[----:B------:R-:W-:Y:S01]  /*1810*/  ULOP3.LUT UR4, UR4, 0x3fff, URZ, 0xc0, !UPT ;  /* 0x00003fff04047892 */ /* 0x000fe2000f8ec03f */
[----:B------:R2:W-:Y:S03]  /*1820*/  STL [R1+0x2bc], R2 ;  /* 0x0002bc0201007387 */ /* 0x0005e60000100800 */
[----:B------:R-:W-:Y:S01]  /*1830*/  ULOP3.LUT UR4, UR4, 0x10000, URZ, 0xfc, !UPT ;  /* 0x0001000004047892 */ /* 0x000fe2000f8efc3f */
[----:B------:R3:W-:Y:S03]  /*1840*/  STL [R1+0x2d0], R0 ;  /* 0x0002d00001007387 */ /* 0x0007e60000100800 */
[----:B------:R-:W-:-:S07]  /*1850*/  ULEA UR6, UR39, UR4, 0xb ;  /* 0x0000000427067291 */ /* 0x000fce000f8e583f */
[----:B------:R-:W-:Y:S02]  /*1860*/  UMOV UR10, UR6 ;  /* 0x00000006000a7c82 */ /* 0x000fe40008000000 */
[----:B------:R-:W-:Y:S01]  /*1870*/  IGMMA.64x256x32.S8.S8 R24, gdesc[UR8], RZ, !UPT, gsb0 ;  /* 0x06600000081879f1 */ /* 0x000fe2000c0410ff */
[----:B------:R-:W-:Y:S01]  /*1880*/  UIADD3 UR8, UR5, 0x400, URZ ;  /* 0x0000040005087890 */ /* 0x000fe2000fffe03f */
[----:B------:R-:W-:Y:S01]  /*1890*/  UMOV UR9, 0x40000040 ;  /* 0x4000004000097882 */ /* 0x000fe20000000000 */
[----:B------:R-:W-:Y:S02]  /*18a0*/  WARPGROUP.DEPBAR.LE gsb0, 0x0 ;  /* 0x00008000000079c5 */ /* 0x000fe40000010000 */
[----:B------:R-:W-:Y:S01]  /*18b0*/  STL.64 [R1], R24 ;  /* 0x0000001801007387 */ /* 0x000fe20000100a00 */
[----:B------:R-:W-:Y:S01]  /*18c0*/  IMAD.MOV.U32 R235, RZ, RZ, R46 ;  /* 0x000000ffffeb7224 */ /* 0x000fe200078e002e */
[----:B------:R-:W-:Y:S01]  /*18d0*/  MOV R233, R48 ;  /* 0x0000003000e97202 */ /* 0x000fe20000000f00 */
[----:B------:R-:W-:Y:S01]  /*18e0*/  IMAD.MOV.U32 R234, RZ, RZ, R47 ;  /* 0x000000ffffea7224 */ /* 0x000fe200078e002f */
[----:B------:R-:W-:Y:S01]  /*18f0*/  STL.64 [R1+0x8], R26 ;  /* 0x0000081a01007387 */ /* 0x000fe20000100a00 */
        /* <DEDUP_REMOVED lines=73> */
[----:B-1----:R-:W-:Y:S01]  /*1d90*/  MOV R17, R135 ;  /* 0x0000008700117202 */ /* 0x002fe20000000f00 */
        /* <DEDUP_REMOVED lines=9> */
[----:B--2---:R-:W-:Y:S01]  /*1e30*/  MOV R2, R150 ;  /* 0x0000009600027202 */ /* 0x004fe20000000f00 */
[----:B------:R-:W-:Y:S01]  /*1e40*/  IMAD.MOV.U32 R196, RZ, RZ, R112 ;  /* 0x000000ffffc47224 */ /* 0x000fe200078e0070 */
[----:B------:R1:W-:Y:S01]  /*1e50*/  STL.64 [R1+0x50], R44 ;  /* 0x0000502c01007387 */ /* 0x0003e20000100a00 */
[----:B------:R-:W-:-:S02]  /*1e60*/  IMAD.MOV.U32 R197, RZ, RZ, R113 ;  /* 0x000000ffffc57224 */ /* 0x000fc400078e0071 */
[----:B------:R-:W-:Y:S01]  /*1e70*/  IMAD.MOV.U32 R199, RZ, RZ, R115 ;  /* 0x000000ffffc77224 */ /* 0x000fe200078e0073 */
[----:B------:R-:W-:Y:S01]  /*1e80*/  STL [R1+0x588], R155 ;  /* 0x0005889b01007387 */ /* 0x000fe20000100800 */
[----:B------:R-:W-:Y:S02]  /*1e90*/  IMAD.MOV.U32 R200, RZ, RZ, R116 ;  /* 0x000000ffffc87224 */ /* 0x000fe400078e0074 */
[----:B------:R-:W-:Y:S02]  /*1ea0*/  IMAD.MOV.U32 R202, RZ, RZ, R118 ;  /* 0x000000ffffca7224 */ /* 0x000fe400078e0076 */
[----:B------:R-:W-:Y:S02]  /*1eb0*/  IMAD.MOV.U32 R203, RZ, RZ, R119 ;  /* 0x000000ffffcb7224 */ /* 0x000fe400078e0077 */
[----:B------:R-:W-:Y:S02]  /*1ec0*/  IMAD.MOV.U32 R205, RZ, RZ, R121 ;  /* 0x000000ffffcd7224 */ /* 0x000fe400078e0079 */
[----:B------:R-:W-:-:S02]  /*1ed0*/  IMAD.MOV.U32 R206, RZ, RZ, R122 ;  /* 0x000000ffffce7224 */ /* 0x000fc400078e007a */
[----:B------:R-:W-:Y:S02]  /*1ee0*/  IMAD.MOV.U32 R208, RZ, RZ, R124 ;  /* 0x000000ffffd07224 */ /* 0x000fe400078e007c */
        /* <DEDUP_REMOVED lines=13> */
[----:B0-----:R-:W-:Y:S02]  /*1fc0*/  IMAD.MOV.U32 R7, RZ, RZ, R145 ;  /* 0x000000ffff077224 */ /* 0x001fe400078e0091 */
[----:B------:R-:W-:Y:S02]  /*1fd0*/  IMAD.MOV.U32 R6, RZ, RZ, R146 ;  /* 0x000000ffff067224 */ /* 0x000fe400078e0092 */
[----:B------:R-:W-:Y:S02]  /*1fe0*/  IMAD.MOV.U32 R4, RZ, RZ, R148 ;  /* 0x000000ffff047224 */ /* 0x000fe400078e0094 */
[----:B------:R-:W-:-:S02]  /*1ff0*/  IMAD.MOV.U32 R3, RZ, RZ, R149 ;  /* 0x000000ffff037224 */ /* 0x000fc400078e0095 */
[----:B---3--:R-:W-:Y:S02]  /*2000*/  IMAD.MOV.U32 R0, RZ, RZ, R151 ;  /* 0x000000ffff007224 */ /* 0x008fe400078e0097 */
[----:B-1----:R-:W-:-:S06]  /*2010*/  WARPGROUP.ARRIVE ;  /* 0x00000000000079c5 */ /* 0x002fcc0000000000 */
[----:B------:R-:W-:Y:S03]  /*2020*/  IGMMA.64x256x32.S8.S8 R24, gdesc[UR8], RZ, !UPT, gsb0 ;  /* 0x06600000081879f1 */ /* 0x000fe6000c0410ff */
[----:B------:R-:W-:Y:S02]  /*2030*/  WARPGROUP.DEPBAR.LE gsb0, 0x0 ;  /* 0x00008000000079c5 */ /* 0x000fe40000010000 */
[----:B------:R-:W-:Y:S04]  /*2040*/  STL.64 [R1+0x580], R150 ;  /* 0x0005809601007387 */ /* 0x000fe80000100a00 */
        /* <DEDUP_REMOVED lines=20> */
[----:B------:R0:W-:Y:S04]  /*2190*/  STL.64 [R1+0x4d8], R108 ;  /* 0x0004d86c01007387 */ /* 0x0001e80000100a00 */
[----:B0-----:R-:W2:Y:S04]  /*21a0*/  LDL.LU R108, [R1] ;  /* 0x00000000016c7983 */ /* 0x001ea80000300800 */
[----:B------:R-:W2:Y:S04]  /*21b0*/  LDL.LU R109, [R1+0x4] ;  /* 0x00000400016d7983 */ /* 0x000ea80000300800 */
        /* <DEDUP_REMOVED lines=19> */
[----:B------:R-:W2:Y:S01]  /*22f0*/  LDL.LU R129, [R1+0x54] ;  /* 0x0000540001817983 */ /* 0x000ea20000300800 */
        /* <DEDUP_REMOVED lines=31> */
[----:B------:R-:W-:Y:S01]  /*24f0*/  UIADD3 UR8, UR5, 0x2, URZ ;  /* 0x0000000205087890 */ /* 0x000fe2000fffe03f */
[----:B------:R-:W-:Y:S01]  /*2500*/  IMAD.MOV.U32 R214, RZ, RZ, R22 ;  /* 0x000000ffffd67224 */ /* 0x000fe200078e0016 */
[----:B------:R-:W-:Y:S01]  /*2510*/  UIADD3 UR10, UR6, 0x2, URZ ;  /* 0x00000002060a7890 */ /* 0x000fe2000fffe03f */
[----:B------:R-:W-:Y:S01]  /*2520*/  IMAD.MOV.U32 R216, RZ, RZ, R20 ;  /* 0x000000ffffd87224 */ /* 0x000fe200078e0014 */
[----:B------:R-:W-:Y:S01]  /*2530*/  UMOV UR9, 0x40000040 ;  /* 0x4000004000097882 */ /* 0x000fe20000000000 */
[----:B------:R-:W-:Y:S01]  /*2540*/  IMAD.MOV.U32 R217, RZ, RZ, R19 ;  /* 0x000000ffffd97224 */ /* 0x000fe200078e0013 */
[----:B------:R-:W-:Y:S01]  /*2550*/  UMOV UR11, 0x40000040 ;  /* 0x40000040000b7882 */ /* 0x000fe20000000000 */
        /* <DEDUP_REMOVED lines=11> */
[----:B------:R-:W-:-:S06]  /*2610*/  IMAD.MOV.U32 R235, RZ, RZ, R0 ;  /* 0x000000ffffeb7224 */ /* 0x000fcc00078e0000 */
[----:B--2---:R-:W-:-:S06]  /*2620*/  WARPGROUP.ARRIVE ;  /* 0x00000000000079c5 */ /* 0x004fcc0000000000 */
[----:B------:R-:W-:Y:S03]  /*2630*/  IGMMA.64x256x32.S8.S8 R108, gdesc[UR8], R108, gsb0 ;  /* 0x06600000086c79f1 */ /* 0x000fe6000804106c */
[----:B------:R-:W-:Y:S02]  /*2640*/  WARPGROUP.DEPBAR.LE gsb0, 0x0 ;  /* 0x00008000000079c5 */ /* 0x000fe40000010000 */
[----:B------:R-:W-:Y:S04]  /*2650*/  STL.64 [R1], R108 ;  /* 0x0000006c01007387 */ /* 0x000fe80000100a00 */
        /* <DEDUP_REMOVED lines=63> */
[----:B0-----:R-:W2:Y:S04]  /*2a50*/  LDL.LU R155, [R1+0x588] ;  /* 0x00058800019b7983 */ /* 0x001ea80000300800 */
[----:B------:R-:W3:Y:S04]  /*2a60*/  LDL.LU.64 R150, [R1+0x580] ;  /* 0x0005800001967983 */ /* 0x000ee80000300a00 */
        /* <DEDUP_REMOVED lines=20> */
[----:B------:R-:W3:Y:S01]  /*2bb0*/  LDL.LU.64 R108, [R1+0x4d8] ;  /* 0x0004d800016c7983 */ /* 0x000ee20000300a00 */
[----:B------:R-:W-:Y:S01]  /*2bc0*/  UIADD3 UR8, UR5, 0x402, URZ ;  /* 0x0000040205087890 */ /* 0x000fe2000fffe03f */
[----:B------:R-:W-:Y:S01]  /*2bd0*/  UMOV UR9, 0x40000040 ;  /* 0x4000004000097882 */ /* 0x000fe20000000000 */
[----:B---3--:R-:W-:-:S07]  /*2be0*/  WARPGROUP.ARRIVE ;  /* 0x00000000000079c5 */ /* 0x008fce0000000000 */
[----:B------:R-:W-:Y:S03]  /*2bf0*/  IGMMA.64x256x32.S8.S8 R24, gdesc[UR8], R24, gsb0 ;  /* 0x06600000081879f1 */ /* 0x000fe60008041018 */
        /* <DEDUP_REMOVED lines=65> */
[----:B0-----:R-:W3:Y:S04]  /*3010*/  LDL.LU.64 R24, [R1] ;  /* 0x0000000001187983 */ /* 0x001ee80000300a00 */
        /* <DEDUP_REMOVED lines=63> */
[----:B------:R-:W-:-:S02]  /*3410*/  UIADD3 UR8, UR5, 0x4, URZ ;  /* 0x0000000405087890 */ /* 0x000fc4000fffe03f */
[----:B------:R-:W-:Y:S01]  /*3420*/  UIADD3 UR10, UR6, 0x4, URZ ;  /* 0x00000004060a7890 */ /* 0x000fe2000fffe03f */
[----:B------:R-:W-:Y:S01]  /*3430*/  UMOV UR9, 0x40000040 ;  /* 0x4000004000097882 */ /* 0x000fe20000000000 */
[----:B------:R-:W-:Y:S01]  /*3440*/  UMOV UR11, 0x40000040 ;  /* 0x40000040000b7882 */ /* 0x000fe20000000000 */
[----:B---3--:R-:W-:-:S06]  /*3450*/  WARPGROUP.ARRIVE ;  /* 0x00000000000079c5 */ /* 0x008fcc0000000000 */
[----:B------:R-:W-:Y:S03]  /*3460*/  IGMMA.64x256x32.S8.S8 R24, gdesc[UR8], R24, gsb0 ;  /* 0x06600000081879f1 */ /* 0x000fe60008041018 */
[----:B------:R-:W-:Y:S02]  /*3470*/  WARPGROUP.DEPBAR.LE gsb0, 0x0 ;  /* 0x00008000000079c5 */ /* 0x000fe40000010000 */
[----:B------:R-:W-:Y:S01]  /*3480*/  STL.64 [R1], R24 ;  /* 0x0000001801007387 */ /* 0x000fe20000100a00 */
[----:B------:R-:W-:Y:S01]  /*3490*/  IMAD.MOV.U32 R4, RZ, RZ, R150 ;  /* 0x000000ffff047224 */ /* 0x000fe200078e0096 */
[----:B------:R-:W-:Y:S01]  /*34a0*/  MOV R3, R151 ;  /* 0x0000009700037202 */ /* 0x000fe20000000f00 */
[----:B------:R-:W-:Y:S01]  /*34b0*/  IMAD.MOV.U32 R5, RZ, RZ, R149 ;  /* 0x000000ffff057224 */ /* 0x000fe200078e0095 */
[----:B------:R-:W-:Y:S01]  /*34c0*/  STL.64 [R1+0x8], R26 ;  /* 0x0000081a01007387 */ /* 0x000fe20000100a00 */
[----:B------:R-:W-:Y:S01]  /*34d0*/  MOV R6, R148 ;  /* 0x0000009400067202 */ /* 0x000fe20000000f00 */
[----:B------:R-:W-:Y:S01]  /*34e0*/  IMAD.MOV.U32 R8, RZ, RZ, R146 ;  /* 0x000000ffff087224 */ /* 0x000fe200078e0092 */
[----:B------:R-:W-:Y:S01]  /*34f0*/  MOV R9, R145 ;  /* 0x0000009100097202 */ /* 0x000fe20000000f00 */
        /* <DEDUP_REMOVED lines=32> */
[----:B------:R0:W-:Y:S01]  /*3700*/  STL.64 [R1+0x50], R44 ;  /* 0x0000502c01007387 */ /* 0x0001e20000100a00 */
[----:B------:R-:W-:Y:S01]  /*3710*/  IMAD.MOV.U32 R207, RZ, RZ, R123 ;  /* 0x000000ffffcf7224 */ /* 0x000fe200078e007b */
[----:B------:R-:W-:Y:S01]  /*3720*/  MOV R202, R118 ;  /* 0x0000007600ca7202 */ /* 0x000fe20000000f00 */
[----:B------:R-:W-:Y:S01]  /*3730*/  IMAD.MOV.U32 R204, RZ, RZ, R120 ;  /* 0x000000ffffcc7224 */ /* 0x000fe200078e0078 */
[----:B------:R-:W3:Y:S01]  /*3740*/  LDL.LU.64 R150, [R1+0x4d0] ;  /* 0x0004d00001967983 */ /* 0x000ee20000300a00 */
        /* <DEDUP_REMOVED lines=96> */
[----:B------:R-:W-:-:S03]  /*3d50*/  IMAD.MOV.U32 R19, RZ, RZ, R47 ;  /* 0x000000ffff137224 */ /* 0x000fc600078e002f */
        /* <DEDUP_REMOVED lines=28> */
[----:B0-----:R-:W3:Y:S04]  /*3f20*/  LDL.LU.64 R44, [R1+0x328] ;  /* 0x00032800012c7983 */ /* 0x001ee80000300a00 */
        /* <DEDUP_REMOVED lines=11> */
[----:B------:R-:W-:-:S02]  /*3fe0*/  UMOV UR9, 0x40000040 ;  /* 0x4000004000097882 */ /* 0x000fc40000000000 */
[----:B--2---:R-:W-:Y:S01]  /*3ff0*/  STL [R1+0x2b8], R155 ;  /* 0x0002b89b01007387 */ /* 0x004fe20000100800 */
[----:B---3--:R-:W-:-:S06]  /*4000*/  WARPGROUP.ARRIVE ;  /* 0x00000000000079c5 */ /* 0x008fcc0000000000 */
        /* <DEDUP_REMOVED lines=80> */
[----:B------:R-:W-:Y:S01]  /*4510*/  IMAD.MOV.U32 R221, RZ, RZ, R21 ;  /* 0x000000ffffdd7224 */ /* 0x000fe200078e0015 */
[----:B------:R0:W5:Y:S01]  /*4520*/  LDL.LU R0, [R1+0x2d0] ;  /* 0x0002d00001007983 */ /* 0x0001620000300800 */
[----:B------:R-:W-:-:S02]  /*4530*/  IMAD.MOV.U32 R223, RZ, RZ, R15 ;  /* 0x000000ffffdf7224 */ /* 0x000fc400078e000f */
[----:B------:R-:W-:Y:S01]  /*4540*/  IMAD.MOV.U32 R224, RZ, RZ, R14 ;  /* 0x000000ffffe07224 */ /* 0x000fe200078e000e */
[----:B------:R0:W5:Y:S01]  /*4550*/  LDL.LU R19, [R1+0x2cc] ;  /* 0x0002cc0001137983 */ /* 0x0001620000300800 */
[----:B------:R-:W-:Y:S02]  /*4560*/  IMAD.MOV.U32 R226, RZ, RZ, R12 ;  /* 0x000000ffffe27224 */ /* 0x000fe400078e000c */
[----:B------:R-:W-:Y:S01]  /*4570*/  IMAD.MOV.U32 R227, RZ, RZ, R11 ;  /* 0x000000ffffe37224 */ /* 0x000fe200078e000b */
[----:B------:R0:W5:Y:S01]  /*4580*/  LDL.LU R18, [R1+0x2c8] ;  /* 0x0002c80001127983 */ /* 0x0001620000300800 */
[----:B------:R-:W-:Y:S02]  /*4590*/  IMAD.MOV.U32 R229, RZ, RZ, R9 ;  /* 0x000000ffffe57224 */ /* 0x000fe400078e0009 */
[----:B------:R-:W-:Y:S01]  /*45a0*/  IMAD.MOV.U32 R230, RZ, RZ, R8 ;  /* 0x000000ffffe67224 */ /* 0x000fe200078e0008 */
[----:B------:R0:W5:Y:S01]  /*45b0*/  LDL.LU R17, [R1+0x2c4] ;  /* 0x0002c40001117983 */ /* 0x0001620000300800 */
[----:B------:R-:W-:-:S02]  /*45c0*/  IMAD.MOV.U32 R232, RZ, RZ, R6 ;  /* 0x000000ffffe87224 */ /* 0x000fc400078e0006 */
[----:B------:R-:W-:Y:S01]  /*45d0*/  IMAD.MOV.U32 R233, RZ, RZ, R5 ;  /* 0x000000ffffe97224 */ /* 0x000fe200078e0005 */
[----:B------:R0:W5:Y:S01]  /*45e0*/  LDL.LU R16, [R1+0x2c0] ;  /* 0x0002c00001107983 */ /* 0x0001620000300800 */
[----:B------:R-:W-:-:S03]  /*45f0*/  IMAD.MOV.U32 R235, RZ, RZ, R3 ;  /* 0x000000ffffeb7224 */ /* 0x000fc600078e0003 */
[----:B------:R0:W5:Y:S03]  /*4600*/  LDL.LU R2, [R1+0x2bc] ;  /* 0x0002bc0001027983 */ /* 0x0001660000300800 */
        /* <DEDUP_REMOVED lines=67> */
[----:B-1----:R0:W5:Y:S04]  /*4a40*/  LDL.LU R155, [R1+0x2b8] ;  /* 0x0002b800019b7983 */ /* 0x0021680000300800 */
[----:B------:R-:W2:Y:S04]  /*4a50*/  LDL.LU.64 R150, [R1+0x2b0] ;  /* 0x0002b00001967983 */ /* 0x000ea80000300a00 */
        /* <DEDUP_REMOVED lines=20> */
[----:B------:R-:W2:Y:S01]  /*4ba0*/  LDL.LU.64 R108, [R1+0x208] ;  /* 0x00020800016c7983 */ /* 0x000ea20000300a00 */
[----:B------:R-:W-:Y:S01]  /*4bb0*/  UIADD3 UR8, UR5, 0x406, URZ ;  /* 0x0000040605087890 */ /* 0x000fe2000fffe03f */
[----:B------:R-:W-:Y:S01]  /*4bc0*/  UMOV UR9, 0x40000040 ;  /* 0x4000004000097882 */ /* 0x000fe20000000000 */
[----:B--2---:R-:W-:-:S07]  /*4bd0*/  WARPGROUP.ARRIVE ;  /* 0x00000000000079c5 */ /* 0x004fce0000000000 */
[----:B------:R-:W-:Y:S03]  /*4be0*/  IGMMA.64x256x32.S8.S8 R24, gdesc[UR8], R24, gsb0 ;  /* 0x06600000081879f1 */ /* 0x000fe60008041018 */
[----:B------:R-:W-:Y:S02]  /*4bf0*/  WARPGROUP.DEPBAR.LE gsb0, 0x0 ;  /* 0x00008000000079c5 */ /* 0x000fe40000010000 */
[----:B0-----:R-:W-:Y:S05]  /*4c00*/  @!P1 BRA `(.L_x_22) ;  /* 0x0000004000d49947 */ /* 0x001fea0003800000 */
[----:B------:R-:W-:Y:S01]  /*4c10*/  UIADD3 UR6, UR39, 0x1, URZ ;  /* 0x0000000127067890 */ /* 0x000fe2000fffe03f */
[----:B-----5:R-:W-:Y:S01]  /*4c20*/  R2UR UR5, R2 ;  /* 0x00000000020572ca */ /* 0x020fe200000e0000 */
[----:B------:R-:W-:Y:S02]  /*4c30*/  UMOV UR12, UR39 ;  /* 0x00000027000c7c82 */ /* 0x000fe40008000000 */
[----:B------:R-:W-:-:S04]  /*4c40*/  UISETP.NE.AND UP0, UPT, UR6, 0x3, UPT ;  /* 0x000000030600788c */ /* 0x000fc8000bf05270 */
[----:B------:R-:W-:Y:S02]  /*4c50*/  USEL UR7, URZ, 0x1, UP0 ;  /* 0x000000013f077887 */ /* 0x000fe40008000000 */
[----:B------:R-:W-:Y:S02]  /*4c60*/  USEL UR6, UR6, URZ, UP0 ;  /* 0x0000003f06067287 */ /* 0x000fe40008000000 */
[----:B------:R-:W-:-:S12]  /*4c70*/  ULOP3.LUT UR7, UR38, UR7, URZ, 0x3c, !UPT ;  /* 0x0000000726077292 */ /* 0x000fd8000f8e3c3f */
.L_x_29:
[----:B------:R-:W-:Y:S05]  /*4c80*/  @!P0 BRA `(.L_x_23) ;  /* 0x0000000000048947 */ /* 0x000fea0003800000 */
[----:B------:R-:W-:Y:S01]  /*4c90*/  BPT.TRAP 0x1 ;  /* 0x000000040000795c */ /* 0x000fe20000300000 */
.L_x_23:
[----:B------:R-:W0:Y:S01]  /*4ca0*/  S2UR UR9, SR_CgaCtaId ;  /* 0x00000000000979c3 */ /* 0x000e220000008800 */
[----:B------:R-:W-:Y:S01]  /*4cb0*/  UMOV UR8, 0x400 ;  /* 0x0000040000087882 */ /* 0x000fe20000000000 */
[----:B------:R-:W-:Y:S01]  /*4cc0*/  IMAD.U32 R2, RZ, RZ, UR6 ;  /* 0x00000006ff027e24 */ /* 0x000fe2000f8e00ff */
[----:B------:R-:W-:-:S04]  /*4cd0*/  MOV R3, UR7 ;  /* 0x0000000700037c02 */ /* 0x000fc80008000f00 */
[----:B------:R-:W-:Y:S01]  /*4ce0*/  SHF.L.U32 R3, R3, 0x1f, RZ ;  /* 0x0000001f03037819 */ /* 0x000fe200000006ff */
[----:B0-----:R-:W-:-:S06]  /*4cf0*/  ULEA UR8, UR9, UR8, 0x18 ;  /* 0x0000000809087291 */ /* 0x001fcc000f8ec03f */
[----:B------:R-:W-:-:S04]  /*4d00*/  IMAD.U32 R0, RZ, RZ, UR8 ;  /* 0x00000008ff007e24 */ /* 0x000fc8000f8e00ff */
[----:B------:R-:W-:-:S04]  /*4d10*/  IMAD R2, R2, 0x8, R0 ;  /* 0x0000000802027824 */ /* 0x000fc800078e0200 */
[----:B------:R0:W1:Y:S01]  /*4d20*/  SYNCS.PHASECHK.TRANS64.TRYWAIT P1, [R2+URZ], R3 ;  /* 0x00000003020075a7 */ /* 0x000062000802017f */
[----:B------:R-:W-:Y:S05]  /*4d30*/  @!P0 BRA `(.L_x_24) ;  /* 0x0000000000048947 */ /* 0x000fea0003800000 */
[----:B------:R-:W-:Y:S01]  /*4d40*/  BPT.TRAP 0x1 ;  /* 0x000000040000795c */ /* 0x000fe20000300000 */
.L_x_24:
[----:B-1----:R-:W-:Y:S05]  /*4d50*/  @P1 BRA `(.L_x_25) ;  /* 0x0000000000081947 */ /* 0x002fea0003800000 */
[----:B------:R-:W1:Y:S02]  /*4d60*/  SYNCS.PHASECHK.TRANS64.TRYWAIT P1, [R2+URZ], R3 ;  /* 0x00000003020075a7 */ /* 0x000e64000802017f */
[----:B-1----:R-:W-:Y:S05]  /*4d70*/  @!P1 BRA `(.L_x_26) ;  /* 0x00000138003c9947 */ /* 0x002fea0003800000 */
.L_x_25:
        /* <DEDUP_REMOVED lines=64> */
[----:B--2---:R-:W2:Y:S04]  /*5180*/  LDL.LU.64 R24, [R1] ;  /* 0x0000000001187983 */ /* 0x004ea80000300a00 */
        /* <DEDUP_REMOVED lines=63> */
[----:B------:R-:W-:-:S02]  /*5580*/  ULEA UR13, UR6, UR45, 0xb ;  /* 0x0000002d060d7291 */ /* 0x000fc4000f8e583f */
[----:B------:R-:W-:Y:S01]  /*5590*/  ULEA UR14, UR6, UR4, 0xb ;  /* 0x00000004060e7291 */ /* 0x000fe2000f8e583f */
[----:B------:R-:W-:Y:S01]  /*55a0*/  STL [R1+0x2cc], R19 ;  /* 0x0002cc1301007387 */ /* 0x000fe20000100800 */
[----:B------:R-:W-:Y:S01]  /*55b0*/  UMOV UR9, 0x40000040 ;  /* 0x4000004000097882 */ /* 0x000fe20000000000 */
[----:B------:R-:W-:Y:S02]  /*55c0*/  UMOV UR11, 0x40000040 ;  /* 0x40000040000b7882 */ /* 0x000fe40000000000 */
[----:B------:R-:W-:Y:S01]  /*55d0*/  UMOV UR8, UR13 ;  /* 0x0000000d00087c82 */ /* 0x000fe20008000000 */
[----:B------:R-:W-:Y:S01]  /*55e0*/  STL [R1+0x2c8], R18 ;  /* 0x0002c81201007387 */ /* 0x000fe20000100800 */
[----:B------:R-:W-:-:S03]  /*55f0*/  UMOV UR10, UR14 ;  /* 0x0000000e000a7c82 */ /* 0x000fc60008000000 */
[----:B------:R-:W-:Y:S04]  /*5600*/  STL [R1+0x2c4], R17 ;  /* 0x0002c41101007387 */ /* 0x000fe80000100800 */
[----:B------:R-:W-:Y:S04]  /*5610*/  STL [R1+0x2c0], R16 ;  /* 0x0002c01001007387 */ /* 0x000fe80000100800 */
[----:B------:R3:W-:Y:S01]  /*5620*/  STL [R1+0x2bc], R0 ;  /* 0x0002bc0001007387 */ /* 0x0007e20000100800 */
[----:B--2---:R-:W-:-:S06]  /*5630*/  WARPGROUP.ARRIVE ;  /* 0x00000000000079c5 */ /* 0x004fcc0000000000 */
[----:B------:R-:W-:Y:S03]  /*5640*/  IGMMA.64x256x32.S8.S8 R24, gdesc[UR8], R24, gsb0 ;  /* 0x06600000081879f1 */ /* 0x000fe60008041018 */
[----:B------:R-:W-:Y:S02]  /*5650*/  WARPGROUP.DEPBAR.LE gsb0, 0x0 ;  /* 0x00008000000079c5 */ /* 0x000fe40000010000 */
[----:B------:R-:W-:Y:S01]  /*5660*/  STL.64 [R1], R24 ;  /* 0x0000001801007387 */ /* 0x000fe20000100a00 */
[----:B01----:R-:W-:Y:S01]  /*5670*/  IMAD.MOV.U32 R2, RZ, RZ, R150 ;  /* 0x000000ffff027224 */ /* 0x003fe200078e0096 */
[----:B---3--:R-:W-:Y:S01]  /*5680*/  MOV R0, R151 ;  /* 0x0000009700007202 */ /* 0x008fe20000000f00 */
        /* <DEDUP_REMOVED lines=41> */
[----:B------:R-:W2:Y:S01]  /*5920*/  LDL.LU.64 R150, [R1+0x780] ;  /* 0x0007800001967983 */ /* 0x000ea20000300a00 */
        /* <DEDUP_REMOVED lines=96> */
[----:B------:R-:W-:-:S03]  /*5f30*/  IMAD.MOV.U32 R234, RZ, RZ, R47 ;  /* 0x000000ffffea7224 */ /* 0x000fc600078e002f */
        /* <DEDUP_REMOVED lines=28> */
[----:B0-----:R-:W2:Y:S04]  /*6100*/  LDL.LU.64 R44, [R1+0x5d8] ;  /* 0x0005d800012c7983 */ /* 0x001ea80000300a00 */
        /* <DEDUP_REMOVED lines=11> */
[----:B------:R-:W-:-:S02]  /*61c0*/  UMOV UR9, 0x40000040 ;  /* 0x4000004000097882 */ /* 0x000fc40000000000 */
[----:B------:R-:W-:Y:S01]  /*61d0*/  STL [R1+0x580], R155 ;  /* 0x0005809b01007387 */ /* 0x000fe20000100800 */
[----:B--2---:R-:W-:-:S06]  /*61e0*/  WARPGROUP.ARRIVE ;  /* 0x00000000000079c5 */ /* 0x004fcc0000000000 */
        /* <DEDUP_REMOVED lines=74> */
[----:B------:R-:W-:-:S02]  /*6690*/  IMAD.MOV.U32 R151, RZ, RZ, R214 ;  /* 0x000000ffff977224 */ /* 0x000fc400078e00d6 */
[----:B------:R-:W-:Y:S01]  /*66a0*/  IMAD.MOV.U32 R155, RZ, RZ, R213 ;  /* 0x000000ffff9b7224 */ /* 0x000fe200078e00d5 */
[----:B------:R-:W-:Y:S01]  /*66b0*/  MOV R213, R23 ;  /* 0x0000001700d57202 */ /* 0x000fe20000000f00 */
        /* <DEDUP_REMOVED lines=14> */
[----:B------:R-:W-:Y:S01]  /*67a0*/  IMAD.MOV.U32 R235, RZ, RZ, R0 ;  /* 0x000000ffffeb7224 */ /* 0x000fe200078e0000 */
[----:B------:R-:W-:Y:S02]  /*67b0*/  UIADD3 UR8, UR13, 0x2, URZ ;  /* 0x000000020d087890 */ /* 0x000fe4000fffe03f */
[----:B------:R-:W-:Y:S01]  /*67c0*/  UIADD3 UR10, UR14, 0x2, URZ ;  /* 0x000000020e0a7890 */ /* 0x000fe2000fffe03f */
[----:B------:R-:W-:Y:S01]  /*67d0*/  UMOV UR9, 0x40000040 ;  /* 0x4000004000097882 */ /* 0x000fe20000000000 */
[----:B------:R-:W-:Y:S01]  /*67e0*/  UMOV UR11, 0x40000040 ;  /* 0x40000040000b7882 */ /* 0x000fe20000000000 */
        /* <DEDUP_REMOVED lines=236> */
[----:B------:R-:W-:Y:S01]  /*76b0*/  STL.64 [R1+0x30], R36 ;  /* 0x0000302401007387 */ /* 0x000fe20000100a00 */
[----:B------:R-:W-:-:S03]  /*76c0*/  IMAD.MOV.U32 R3, RZ, RZ, R150 ;  /* 0x000000ffff037224 */ /* 0x000fc600078e0096 */
[----:B------:R-:W-:Y:S01]  /*76d0*/  STL.64 [R1+0x38], R38 ;  /* 0x0000382601007387 */ /* 0x000fe20000100a00 */
[----:B------:R-:W-:-:S03]  /*76e0*/  IMAD.MOV.U32 R2, RZ, RZ, R151 ;  /* 0x000000ffff027224 */ /* 0x000fc600078e0097 */
[----:B------:R-:W-:Y:S01]  /*76f0*/  STL.64 [R1+0x40], R40 ;  /* 0x0000402801007387 */ /* 0x000fe20000100a00 */
[----:B------:R-:W-:Y:S01]  /*7700*/  IMAD.MOV.U32 R5, RZ, RZ, R148 ;  /* 0x000000ffff057224 */ /* 0x000fe200078e0094 */
[----:B------:R-:W-:Y:S02]  /*7710*/  MOV R4, R149 ;  /* 0x0000009500047202 */ /* 0x000fe40000000f00 */
[----:B------:R-:W-:Y:S01]  /*7720*/  STL.64 [R1+0x48], R42 ;  /* 0x0000482a01007387 */ /* 0x000fe20000100a00 */
[----:B------:R-:W-:Y:S01]  /*7730*/  MOV R7, R146 ;  /* 0x0000009200077202 */ /* 0x000fe20000000f00 */
[----:B------:R-:W-:Y:S02]  /*7740*/  IMAD.MOV.U32 R6, RZ, RZ, R147 ;  /* 0x000000ffff067224 */ /* 0x000fe400078e0093 */
[----:B------:R0:W-:Y:S01]  /*7750*/  STL.64 [R1+0x50], R44 ;  /* 0x0000502c01007387 */ /* 0x0001e20000100a00 */
[----:B------:R-:W-:-:S03]  /*7760*/  IMAD.MOV.U32 R9, RZ, RZ, R144 ;  /* 0x000000ffff097224 */ /* 0x000fc600078e0090 */
[----:B------:R-:W3:Y:S01]  /*7770*/  LDL.LU.64 R150, [R1+0x4c8] ;  /* 0x0004c80001967983 */ /* 0x000ee20000300a00 */
[----:B------:R-:W-:Y:S01]  /*7780*/  IMAD.MOV.U32 R8, RZ, RZ, R145 ;  /* 0x000000ffff087224 */ /* 0x000fe200078e0091 */
[----:B------:R-:W-:Y:S02]  /*7790*/  MOV R10, R143 ;  /* 0x0000008f000a7202 */ /* 0x000fe40000000f00 */
[----:B------:R-:W3:Y:S01]  /*77a0*/  LDL.LU.64 R148, [R1+0x4c0] ;  /* 0x0004c00001947983 */ /* 0x000ee20000300a00 */
[----:B------:R-:W-:Y:S01]  /*77b0*/  IMAD.MOV.U32 R11, RZ, RZ, R142 ;  /* 0x000000ffff0b7224 */ /* 0x000fe200078e008e */
[----:B------:R-:W-:Y:S02]  /*77c0*/  MOV R13, R140 ;  /* 0x0000008c000d7202 */ /* 0x000fe40000000f00 */
[----:B------:R-:W3:Y:S01]  /*77d0*/  LDL.LU.64 R146, [R1+0x4b8] ;  /* 0x0004b80001927983 */ /* 0x000ee20000300a00 */
[----:B------:R-:W-:-:S03]  /*77e0*/  IMAD.MOV.U32 R12, RZ, RZ, R141 ;  /* 0x000000ffff0c7224 */ /* 0x000fc600078e008d */
[----:B------:R-:W3:Y:S01]  /*77f0*/  LDL.LU.64 R144, [R1+0x4b0] ;  /* 0x0004b00001907983 */ /* 0x000ee20000300a00 */
[----:B------:R-:W-:Y:S01]  /*7800*/  IMAD.MOV.U32 R15, RZ, RZ, R138 ;  /* 0x000000ffff0f7224 */ /* 0x000fe200078e008a */
[----:B------:R-:W-:Y:S01]  /*7810*/  MOV R20, R137 ;  /* 0x0000008900147202 */ /* 0x000fe20000000f00 */
[----:B------:R-:W-:Y:S01]  /*7820*/  IMAD.MOV.U32 R14, RZ, RZ, R139 ;  /* 0x000000ffff0e7224 */ /* 0x000fe200078e008b */
        /* <DEDUP_REMOVED lines=248> */
[----:B------:R0:W5:Y:S04]  /*87b0*/  LDL.LU R17, [R1+0x2c4] ;  /* 0x0002c40001117983 */ /* 0x0001680000300800 */
[----:B------:R0:W5:Y:S04]  /*87c0*/  LDL.LU R16, [R1+0x2c0] ;  /* 0x0002c00001107983 */ /* 0x0001680000300800 */
[----:B------:R0:W5:Y:S01]  /*87d0*/  LDL.LU R0, [R1+0x2bc] ;  /* 0x0002bc0001007983 */ /* 0x0001620000300800 */
        /* <DEDUP_REMOVED lines=96> */
[----:B------:R-:W-:Y:S01]  /*8de0*/  BPT.TRAP 0x1 ;  /* 0x000000040000795c */ /* 0x000fe20000300000 */
.L_x_27:
[----:B-----5:R-:W-:Y:S01]  /*8df0*/  ISETP.NE.AND P1, PT, R19, RZ, PT ;  /* 0x000000ff1300720c */ /* 0x020fe20003f25270 */
[----:B------:R-:W-:Y:S01]  /*8e00*/  UISETP.GT.U32.AND UP0, UPT, UR40, 0x1, UPT ;  /* 0x000000012800788c */ /* 0x000fe2000bf04070 */
[----:B------:R-:W-:-:S11]  /*8e10*/  MOV R2, UR12 ;  /* 0x0000000c00027c02 */ /* 0x000fd60008000f00 */
[----:B------:R-:W-:-:S05]  /*8e20*/  @P1 IMAD R2, R2, 0x8, R0 ;  /* 0x0000000802021824 */ /* 0x000fca00078e0200 */
[----:B------:R-:W-:-:S04]  /*8e30*/  @P1 IADD3 R2, R2, 0x18, RZ ;  /* 0x0000001802021810 */ /* 0x000fc80007ffe0ff */
[----:B------:R-:W-:-:S04]  /*8e40*/  @P1 PRMT R2, R155, 0x654, R2 ;  /* 0x000006549b021816 */ /* 0x000fc80000000002 */
[----:B------:R0:W-:Y:S01]  /*8e50*/  @P1 SYNCS.ARRIVE.TRANS64.RED.A1T0 RZ, [R2+URZ], RZ ;  /* 0x000000ff02ff19a7 */ /* 0x0001e2000810043f */
[----:B------:R-:W-:-:S13]  /*8e60*/  PLOP3.LUT P1, PT, PT, PT, UP0, 0x80, 0x0 ;  /* 0x000000000000781c */ /* 0x000fda0003f2f008 */
[----:B0-----:R-:W-:Y:S05]  /*8e70*/  @P1 BRA `(.L_x_28) ;  /* 0x0000000000041947 */ /* 0x001fea0003800000 */
[----:B------:R-:W-:Y:S01]  /*8e80*/  BPT.TRAP 0x1 ;  /* 0x000000040000795c */ /* 0x000fe20000300000 */
.L_x_28:
[----:B------:R-:W-:Y:S02]  /*8e90*/  UISETP.GT.AND UP2, UPT, UR5, 0x1, UPT ;  /* 0x000000010500788c */ /* 0x000fe4000bf44270 */
[----:B------:R-:W-:Y:S02]  /*8ea0*/  UIADD3 UR6, UR6, 0x1, URZ ;  /* 0x0000000106067890 */ /* 0x000fe4000fffe03f */
[----:B------:R-:W-:Y:S02]  /*8eb0*/  UIADD3 UR12, UR12, 0x1, URZ ;  /* 0x000000010c0c7890 */ /* 0x000fe4000fffe03f */
[----:B------:R-:W-:Y:S01]  /*8ec0*/  PLOP3.LUT P1, PT, PT, PT, UP2, 0x80, 0x0 ;  /* 0x000000000000781c */ /* 0x000fe20003f2f028 */
[----:B------:R-:W-:Y:S02]  /*8ed0*/  UISETP.NE.AND UP0, UPT, UR6, 0x3, UPT ;  /* 0x000000030600788c */ /* 0x000fe4000bf05270 */
[----:B------:R-:W-:Y:S02]  /*8ee0*/  UIADD3 UR8, UR5, -0x1, URZ ;  /* 0xffffffff05087890 */ /* 0x000fe4000fffe03f */
[----:B------:R-:W-:-:S02]  /*8ef0*/  USEL UR5, URZ, 0x1, UP0 ;  /* 0x000000013f057887 */ /* 0x000fc40008000000 */
[----:B------:R-:W-:Y:S02]  /*8f00*/  UISETP.NE.AND UP1, UPT, UR12, 0x3, UPT ;  /* 0x000000030c00788c */ /* 0x000fe4000bf25270 */
[----:B------:R-:W-:Y:S02]  /*8f10*/  ULOP3.LUT UR7, UR7, UR5, URZ, 0x3c, !UPT ;  /* 0x0000000507077292 */ /* 0x000fe4000f8e3c3f */
[----:B------:R-:W-:Y:S02]  /*8f20*/  USEL UR6, UR6, URZ, UP0 ;  /* 0x0000003f06067287 */ /* 0x000fe40008000000 */
[----:B------:R-:W-:Y:S01]  /*8f30*/  USEL UR12, UR12, URZ, UP1 ;  /* 0x0000003f0c0c7287 */ /* 0x000fe20008800000 */
[----:B------:R-:W-:Y:S01]  /*8f40*/  UMOV UR5, UR8 ;  /* 0x0000000800057c82 */ /* 0x000fe20008000000 */
[----:B------:R-:W-:Y:S10]  /*8f50*/  @P1 BRA `(.L_x_29) ;  /* 0xffffffbc00481947 */ /* 0x000ff4000383ffff */
.L_x_22:
[----:B-----5:R-:W0:Y:S02]  /*8f60*/  LDC R2, c[0x0][0x28c] ;  /* 0x0000a300ff027b82 */ /* 0x020e240000000800 */
[----:B0-----:R-:W-:-:S13]  /*8f70*/  ISETP.GE.AND P1, PT, R2, 0x1, PT ;  /* 0x000000010200780c */ /* 0x001fda0003f26270 */
[----:B------:R-:W-:Y:S05]  /*8f80*/  @!P1 BRA `(.L_x_30) ;  /* 0x0000000000549947 */ /* 0x000fea0003800000 */
[----:B------:R-:W-:Y:S05]  /*8f90*/  @!P0 BRA `(.L_x_31) ;  /* 0x0000000000048947 */ /* 0x000fea0003800000 */
[----:B------:R-:W-:Y:S01]  /*8fa0*/  BPT.TRAP 0x1 ;  /* 0x000000040000795c */ /* 0x000fe20000300000 */
.L_x_31:
[----:B------:R-:W-:Y:S01]  /*8fb0*/  ISETP.NE.AND P0, PT, R19, RZ, PT ;  /* 0x000000ff1300720c */ /* 0x000fe20003f05270 */
[----:B------:R-:W-:-:S12]  /*8fc0*/  BSSY B0, `(.L_x_32) ;  /* 0x000000d000007945 */ /* 0x000fd80003800000 */
[----:B------:R-:W-:Y:S05]  /*8fd0*/  @!P0 BRA `(.L_x_33) ;  /* 0x00000000002c8947 */ /* 0x000fea0003800000 */
[----:B------:R-:W-:-:S04]  /*8fe0*/  UISETP.LT.AND UP0, UPT, UR44, 0x1, UPT ;  /* 0x000000012c00788c */ /* 0x000fc8000bf01270 */
[----:B------:R-:W-:-:S04]  /*8ff0*/  USEL UR6, UR44, 0x1, UP0 ;  /* 0x000000012c067887 */ /* 0x000fc80008000000 */
[----:B------:R-:W-:-:S04]  /*9000*/  UIADD3 UR6, UR39, UR44, -UR6 ;  /* 0x0000002c27067290 */ /* 0x000fc8000fffe806 */
[----:B------:R-:W-:-:S04]  /*9010*/  UIMAD.WIDE.U32 UR4, UR6, -0x55555555, URZ ;  /* 0xaaaaaaab060478a5 */ /* 0x000fc8000f8e003f */
[----:B------:R-:W-:-:S04]  /*9020*/  USHF.R.U32.HI UR4, URZ, 0x1, UR5 ;  /* 0x000000013f047899 */ /* 0x000fc80008011605 */
[----:B------:R-:W-:-:S06]  /*9030*/  UIMAD UR6, UR4, -0x3, UR6 ;  /* 0xfffffffd040678a4 */ /* 0x000fcc000f8e0206 */
[----:B------:R-:W-:-:S05]  /*9040*/  IMAD.U32 R2, RZ, RZ, UR6 ;  /* 0x00000006ff027e24 */ /* 0x000fca000f8e00ff */
[----:B------:R-:W-:-:S05]  /*9050*/  LEA R0, R2, R0, 0x3 ;  /* 0x0000000002007211 */ /* 0x000fca00078e18ff */
[----:B------:R-:W-:-:S05]  /*9060*/  VIADD R0, R0, 0x18 ;  /* 0x0000001800007836 */ /* 0x000fca0000000000 */
[----:B------:R-:W-:-:S04]  /*9070*/  PRMT R0, R155, 0x654, R0 ;  /* 0x000006549b007816 */ /* 0x000fc80000000000 */
[----:B------:R0:W-:Y:S03]  /*9080*/  SYNCS.ARRIVE.TRANS64.RED.A1T0 RZ, [R0+URZ], RZ ;  /* 0x000000ff00ff79a7 */ /* 0x0001e6000810043f */
.L_x_33:
[----:B------:R-:W-:Y:S05]  /*9090*/  BSYNC B0 ;  /* 0x0000000000007941 */ /* 0x000fea0003800000 */
.L_x_32:
[----:B------:R-:W-:-:S06]  /*90a0*/  UISETP.GT.U32.AND UP0, UPT, UR40, 0x1, UPT ;  /* 0x000000012800788c */ /* 0x000fcc000bf04070 */
[----:B------:R-:W-:-:S13]  /*90b0*/  PLOP3.LUT P0, PT, PT, PT, UP0, 0x80, 0x0 ;  /* 0x000000000000781c */ /* 0x000fda0003f0f008 */
[----:B------:R-:W-:Y:S05]  /*90c0*/  @P0 BRA `(.L_x_30) ;  /* 0x0000000000040947 */ /* 0x000fea0003800000 */
[----:B------:R-:W-:Y:S01]  /*90d0*/  BPT.TRAP 0x1 ;  /* 0x000000040000795c */ /* 0x000fe20000300000 */
.L_x_30:
[----:B------:R-:W1:Y:S01]  /*90e0*/  S2R R6, SR_TID.X ;  /* 0x0000000000067919 */ /* 0x000e620000002100 */
[----:B------:R-:W-:Y:S01]  /*90f0*/  MOV R13, 0x6540 ;  /* 0x00006540000d7802 */ /* 0x000fe20000000f00 */
[----:B------:R-:W-:Y:S02]  /*9100*/  UIMAD.WIDE UR8, UR41, 0x100, URZ ;  /* 0x00000100290878a5 */ /* 0x000fe4000f8e023f */
[----:B------:R-:W-:Y:S01]  /*9110*/  USHF.R.S32.HI UR10, URZ, 0x1f, UR43 ;  /* 0x0000001f3f0a7899 */ /* 0x000fe2000801142b */
[----:B------:R-:W-:Y:S01]  /*9120*/  ULDC.64 UR6, c[0x0][0x5d0] ;  /* 0x0001740000067ab9 */ /* 0x000fe20000000a00 */
[----:B------:R-:W-:Y:S02]  /*9130*/  USHF.L.U32 UR41, UR41, 0x8, URZ ;  /* 0x0000000829297899 */ /* 0x000fe4000800063f */
[----:B------:R-:W-:Y:S02]  /*9140*/  UIMAD UR4, UR10, UR6, URZ ;  /* 0x000000060a0472a4 */ /* 0x000fe4000f8e023f */
[----:B------:R-:W-:-:S02]  /*9150*/  UIADD3 UR39, UR44, UR39, URZ ;  /* 0x000000272c277290 */ /* 0x000fc4000fffe03f */
[----:B------:R-:W-:Y:S02]  /*9160*/  UIMAD UR4, UR43, UR7, UR4 ;  /* 0x000000072b0472a4 */ /* 0x000fe4000f8e0204 */
[----:B------:R-:W-:Y:S02]  /*9170*/  UISETP.GT.U32.AND UP1, UPT, UR39, 0x2, UPT ;  /* 0x000000022700788c */ /* 0x000fe4000bf24070 */
[----:B------:R-:W-:Y:S02]  /*9180*/  UISETP.GE.U32.AND UP2, UPT, UR44, 0x3, UPT ;  /* 0x000000032c00788c */ /* 0x000fe4000bf46070 */
[----:B------:R-:W-:Y:S01]  /*9190*/  UISETP.LT.U32.AND UP1, UPT, UR44, 0x3, UP1 ;  /* 0x000000032c00788c */ /* 0x000fe20008f21070 */
[--C-:B-1----:R-:W-:Y:S01]  /*91a0*/  SHF.R.U32.HI R2, RZ, 0x7, R6.reuse ;  /* 0x00000007ff027819 */ /* 0x102fe20000011606 */
[----:B------:R-:W-:Y:S01]  /*91b0*/  IMAD.SHL.U32 R12, R6, 0x2, RZ ;  /* 0x00000002060c7824 */ /* 0x000fe200078e00ff */
[----:B------:R-:W-:Y:S02]  /*91c0*/  SHF.R.U32.HI R3, RZ, 0x2, R6 ;  /* 0x00000002ff037819 */ /* 0x000fe40000011606 */
[----:B------:R-:W-:-:S02]  /*91d0*/  LOP3.LUT R2, R2, 0x1, RZ, 0xc0, !PT ;  /* 0x0000000102027812 */ /* 0x000fc400078ec0ff */
[----:B------:R-:W-:Y:S02]  /*91e0*/  LOP3.LUT R4, R6, 0x60, RZ, 0xc0, !PT ;  /* 0x0000006006047812 */ /* 0x000fe400078ec0ff */
[----:B------:R-:W-:Y:S02]  /*91f0*/  LOP3.LUT R3, R3, 0x7, RZ, 0xc0, !PT ;  /* 0x0000000703037812 */ /* 0x000fe400078ec0ff */
[----:B------:R-:W-:Y:S02]  /*9200*/  SHF.L.U32 R160, R2, 0x6, RZ ;  /* 0x0000000602a07819 */ /* 0x000fe400000006ff */
[----:B------:R-:W-:Y:S02]  /*9210*/  LOP3.LUT R12, R12, 0x6, RZ, 0xc0, !PT ;  /* 0x000000060c0c7812 */ /* 0x000fe400078ec0ff */
[----:B------:R-:W-:Y:S02]  /*9220*/  SHF.R.U32.HI R4, RZ, 0x1, R4 ;  /* 0x00000001ff047819 */ /* 0x000fe40000011604 */
[----:B------:R-:W-:-:S02]  /*9230*/  LOP3.LUT R160, R160, 0x40, R3, 0xe2, !PT ;  /* 0x00000040a0a07812 */ /* 0x000fc400078ee203 */
[----:B------:R-:W-:Y:S01]  /*9240*/  PRMT R12, R12, R13, UR42 ;  /* 0x0000002a0c0c7e16 */ /* 0x000fe2000800000d */
[----:B------:R-:W-:Y:S01]  /*9250*/  USHF.L.U32 UR42, UR42, 0x8, URZ ;  /* 0x000000082a2a7899 */ /* 0x000fe2000800063f */
[----:B0-----:R-:W-:Y:S02]  /*9260*/  IADD3 R0, RZ, -R4, -R3 ;  /* 0x80000004ff007210 */ /* 0x001fe40007ffe803 */
[----:B------:R-:W-:Y:S01]  /*9270*/  LOP3.LUT R160, R160, UR8, R4, 0xfe, !PT ;  /* 0x00000008a0a07c12 */ /* 0x000fe2000f8efe04 */
[----:B------:R-:W-:Y:S01]  /*9280*/  IMAD.U32 R4, RZ, RZ, UR6 ;  /* 0x00000006ff047e24 */ /* 0x000fe2000f8e00ff */
[----:B------:R-:W-:Y:S01]  /*9290*/  SHF.R.S32.HI R13, RZ, 0x1f, R12 ;  /* 0x0000001fff0d7819 */ /* 0x000fe2000001140c */
[----:B------:R-:W-:Y:S01]  /*92a0*/  ULDC UR6, c[0x0][0x284] ;  /* 0x0000a10000067ab9 */ /* 0x000fe20000000800 */
[----:B------:R-:W-:Y:S01]  /*92b0*/  IMAD R0, R2, -0x40, R0 ;  /* 0xffffffc002007824 */ /* 0x000fe200078e0200 */
[----:B------:R-:W-:Y:S01]  /*92c0*/  MOV R3, 0xfffffffe ;  /* 0xfffffffe00037802 */ /* 0x000fe20000000f00 */
[----:B------:R-:W-:-:S02]  /*92d0*/  IMAD.U32 R154, RZ, RZ, UR6 ;  /* 0x00000006ff9a7e24 */ /* 0x000fc4000f8e00ff */
[----:B------:R-:W-:-:S03]  /*92e0*/  IMAD.WIDE.U32 R4, R4, UR43, R12 ;  /* 0x0000002b04047c25 */ /* 0x000fc6000f8e000c */
[----:B------:R-:W-:Y:S02]  /*92f0*/  IADD3 R154, R154, -UR41, R0 ;  /* 0x800000299a9a7c10 */ /* 0x000fe4000fffe000 */
[----:B------:R-:W-:Y:S01]  /*9300*/  IADD3 R5, R5, UR4, RZ ;  /* 0x0000000405057c10 */ /* 0x000fe2000fffe0ff */
[----:B------:R-:W-:Y:S01]  /*9310*/  ULDC UR4, c[0x0][0x288] ;  /* 0x0000a20000047ab9 */ /* 0x000fe20000000800 */
[----:B------:R-:W-:Y:S01]  /*9320*/  LOP3.LUT R0, R6, 0x3, RZ, 0xc0, !PT ;  /* 0x0000000306007812 */ /* 0x000fe200078ec0ff */
[----:B------:R-:W-:-:S04]  /*9330*/  UISETP.GE.AND UP0, UPT, UR42, UR4, UPT ;  /* 0x000000042a00728c */ /* 0x000fc8000bf06270 */
[----:B------:R-:W-:Y:S01]  /*9340*/  UISETP.GE.OR UP0, UPT, UR41, UR6, UP0 ;  /* 0x000000062900728c */ /* 0x000fe20008706670 */
[----:B------:R-:W-:Y:S01]  /*9350*/  IMAD R0, R0, R3, UR4 ;  /* 0x0000000400007e24 */ /* 0x000fe2000f8e0203 */
[----:B------:R-:W-:Y:S02]  /*9360*/  UIMAD.WIDE.U32 UR4, UR39, -0x55555555, URZ ;  /* 0xaaaaaaab270478a5 */ /* 0x000fe4000f8e003f */
[----:B------:R-:W-:Y:S01]  /*9370*/  USEL UR6, URZ, 0x1, !UP1 ;  /* 0x000000013f067887 */ /* 0x000fe2000c800000 */
[----:B------:R-:W-:Y:S01]  /*9380*/  VIADD R0, R0, -UR42 ;  /* 0x8000002a00007c36 */ /* 0x000fe20008000000 */
[----:B------:R-:W-:Y:S01]  /*9390*/  PLOP3.LUT P0, PT, PT, PT, UP0, 0x80, 0x0 ;  /* 0x000000000000781c */ /* 0x000fe20003f0f008 */
[----:B------:R-:W-:Y:S02]  /*93a0*/  USHF.R.U32.HI UR4, URZ, 0x1, UR5 ;  /* 0x000000013f047899 */ /* 0x000fe40008011605 */
[----:B------:R-:W-:Y:S02]  /*93b0*/  ULOP3.LUT UR38, UR38, UR6, URZ, 0x3c, !UPT ;  /* 0x0000000626267292 */ /* 0x000fe4000f8e3c3f */
[----:B------:R-:W-:-:S02]  /*93c0*/  UIMAD UR39, UR4, -0x3, UR39 ;  /* 0xfffffffd042778a4 */ /* 0x000fc4000f8e0227 */
[----:B------:R-:W-:Y:S01]  /*93d0*/  @UP2 ULOP3.LUT UR38, UR38, 0x1, UR4, 0x78, !UPT ;  /* 0x0000000126262892 */ /* 0x000fe2000f8e7804 */
[----:B------:R-:W-:-:S05]  /*93e0*/  UMOV UR41, 0xffffffff ;  /* 0xffffffff00297882 */ /* 0x000fca0000000000 */
[----:B------:R-:W-:Y:S06]  /*93f0*/  @P0 BRA `(.L_x_34) ;  /* 0x000000d000f80947 */ /* 0x000fec0003800000 */
[----:B------:R-:W0:Y:S01]  /*9400*/  LDC.64 R2, c[0x0][0x5c8] ;  /* 0x00017200ff027b82 */ /* 0x000e220000000a00 */
[----:B------:R-:W-:Y:S01]  /*9410*/  ULDC.64 UR4, c[0x0][0x5c0] ;  /* 0x0001700000047ab9 */ /* 0x000fe20000000a00 */
[----:B------:R-:W-:Y:S01]  /*9420*/  BSSY B0, `(.L_x_34) ;  /* 0x0000d3b000007945 */ /* 0x000fe20003800000 */
[C---:B0-----:R-:W-:Y:S01]  /*9430*/  IMAD R6, R2.reuse, UR9, RZ ;  /* 0x0000000902067c24 */ /* 0x041fe2000f8e02ff */
[----:B------:R-:W-:Y:S01]  /*9440*/  SHF.L.U64.HI R9, R2, 0x3, R3 ;  /* 0x0000000302097819 */ /* 0x000fe20000010203 */
[----:B------:R-:W-:-:S04]  /*9450*/  IMAD.WIDE.U32 R4, R160, R2, R4 ;  /* 0x00000002a0047225 */ /* 0x000fc800078e0004 */
[----:B------:R-:W-:Y:S01]  /*9460*/  IMAD R6, R160, R3, R6 ;  /* 0x00000003a0067224 */ /* 0x000fe200078e0206 */
[----:B------:R-:W-:Y:S01]  /*9470*/  IADD3 R4, P0, R4, UR4, RZ ;  /* 0x0000000404047c10 */ /* 0x000fe2000ff1e0ff */
[----:B------:R-:W-:-:S03]  /*9480*/  IMAD.SHL.U32 R8, R2, 0x8, RZ ;  /* 0x0000000802087824 */ /* 0x000fc600078e00ff */
[----:B------:R-:W-:Y:S02]  /*9490*/  IADD3 R6, R5, R6, RZ ;  /* 0x0000000605067210 */ /* 0x000fe40007ffe0ff */
[-C--:B------:R-:W-:Y:S02]  /*94a0*/  IADD3 R10, P1, R8, R4.reuse, RZ ;  /* 0x00000004080a7210 */ /* 0x080fe40007f3e0ff */
[----:B------:R-:W-:Y:S02]  /*94b0*/  IADD3.X R5, R6, UR5, RZ, P0, !PT ;  /* 0x0000000506057c10 */ /* 0x000fe400087fe4ff */
[C---:B------:R-:W-:Y:S02]  /*94c0*/  LEA R6, P0, R2.reuse, R4, 0x7 ;  /* 0x0000000402067211 */ /* 0x040fe400078038ff */
[-C--:B------:R-:W-:Y:S02]  /*94d0*/  IADD3.X R11, R9, R5.reuse, RZ, P1, !PT ;  /* 0x00000005090b7210 */ /* 0x080fe40000ffe4ff */
[----:B------:R-:W-:-:S02]  /*94e0*/  LEA.HI.X R7, R2, R5, R3, 0x7, P0 ;  /* 0x0000000502077211 */ /* 0x000fc400000f3c03 */
[----:B------:R-:W-:Y:S02]  /*94f0*/  ISETP.NE.AND P0, PT, R18, RZ, PT ;  /* 0x000000ff1200720c */ /* 0x000fe40003f05270 */
[----:B------:R-:W-:-:S05]  /*9500*/  IADD3 R8, P2, R8, R6, RZ ;  /* 0x0000000608087210 */ /* 0x000fca0007f5e0ff */
[----:B------:R-:W-:-:S06]  /*9510*/  IMAD.X R9, R9, 0x1, R7, P2 ;  /* 0x0000000109097824 */ /* 0x000fcc00010e0607 */
[----:B------:R-:W-:Y:S05]  /*9520*/  @!P0 BRA `(.L_x_35) ;  /* 0x0000009800988947 */ /* 0x000fea0003800000 */
[----:B------:R-:W0:Y:S01]  /*9530*/  LDC.64 R20, c[0x0][0x5b0] ;  /* 0x00016c00ff147b82 */ /* 0x000e220000000a00 */
[----:B------:R-:W-:Y:S01]  /*9540*/  ULDC.64 UR6, c[0x0][0x5b8] ;  /* 0x00016e0000067ab9 */ /* 0x000fe20000000a00 */
[----:B------:R-:W-:Y:S01]  /*9550*/  ISETP.GE.AND P1, PT, R154, 0x1, PT ;  /* 0x000000019a00780c */ /* 0x000fe20003f26270 */
[----:B------:R-:W-:Y:S02]  /*9560*/  UIMAD UR4, UR10, UR6, URZ ;  /* 0x000000060a0472a4 */ /* 0x000fe4000f8e023f */
[----:B------:R-:W-:Y:S01]  /*9570*/  MOV R156, UR6 ;  /* 0x00000006009c7c02 */ /* 0x000fe20008000f00 */
[----:B------:R-:W-:Y:S01]  /*9580*/  BSSY B1, `(.L_x_36) ;  /* 0x000000e000017945 */ /* 0x000fe20003800000 */
[----:B------:R-:W-:Y:S01]  /*9590*/  ISETP.LT.OR P2, PT, R0, 0x1, !P1 ;  /* 0x000000010000780c */ /* 0x000fe20004f41670 */
[----:B------:R-:W-:Y:S01]  /*95a0*/  UIMAD UR4, UR43, UR7, UR4 ;  /* 0x000000072b0472a4 */ /* 0x000fe2000f8e0204 */
[----:B------:R-:W1:Y:S01]  /*95b0*/  LDC.64 R22, c[0x0][0x5a8] ;  /* 0x00016a00ff167b82 */ /* 0x000e620000000a00 */
[----:B------:R-:W-:-:S04]  /*95c0*/  IMAD.WIDE.U32 R156, R156, UR43, R12 ;  /* 0x0000002b9c9c7c25 */ /* 0x000fc8000f8e000c */
[----:B------:R-:W-:Y:S01]  /*95d0*/  VIADD R153, R157, UR4 ;  /* 0x000000049d997c36 */ /* 0x000fe20008000000 */
[----:B------:R-:W-:Y:S01]  /*95e0*/  MOV R152, R156 ;  /* 0x0000009c00987202 */ /* 0x000fe20000000f00 */
[----:B0-----:R-:W-:-:S04]  /*95f0*/  IMAD R161, R20, UR9, RZ ;  /* 0x0000000914a17c24 */ /* 0x001fc8000f8e02ff */
[----:B------:R-:W-:-:S04]  /*9600*/  IMAD.WIDE.U32 R2, R160, R20, R152 ;  /* 0x00000014a0027225 */ /* 0x000fc800078e0098 */
[----:B------:R-:W-:Y:S01]  /*9610*/  IMAD R161, R160, R21, R161 ;  /* 0x00000015a0a17224 */ /* 0x000fe200078e02a1 */
[----:B-1----:R-:W-:-:S04]  /*9620*/  IADD3 R14, P0, R2, R22, RZ ;  /* 0x00000016020e7210 */ /* 0x002fc80007f1e0ff */
[----:B------:R-:W-:Y:S01]  /*9630*/  IADD3.X R15, R23, R3, R161, P0, !PT ;  /* 0x00000003170f7210 */ /* 0x000fe200007fe4a1 */
[----:B------:R-:W-:Y:S08]  /*9640*/  @P2 BRA `(.L_x_37) ;  /* 0x0000000000042947 */ /* 0x000ff00003800000 */
[----:B------:R0:W5:Y:S02]  /*9650*/  LDG.E.U8 R16, desc[UR36][R14.64] ;  /* 0x000000240e107981 */ /* 0x000164000c1e1100 */
.L_x_37:
[----:B------:R-:W-:Y:S05]  /*9660*/  BSYNC B1 ;  /* 0x0000000000017941 */ /* 0x000fea0003800000 */
.L_x_36:
[----:B------:R-:W2:Y:S01]  /*9670*/  LDL.LU R3, [R1] ;  /* 0x0000000001037983 */ /* 0x000ea20000300800 */
[----:B-----5:R-:W-:Y:S01]  /*9680*/  LOP3.LUT R2, R16, 0xffff, RZ, 0xc0, !PT ;  /* 0x0000ffff10027812 */ /* 0x020fe200078ec0ff */
[----:B------:R-:W-:Y:S01]  /*9690*/  BSSY B1, `(.L_x_38) ;  /* 0x000000a000017945 */ /* 0x000fe20003800000 */
[----:B------:R-:W-:Y:S02]  /*96a0*/  ISETP.LT.OR P0, PT, R0, 0x2, !P1 ;  /* 0x000000020000780c */ /* 0x000fe40004f01670 */
[----:B------:R-:W-:-:S05]  /*96b0*/  PRMT R2, R2, 0x8880, RZ ;  /* 0x0000888002027816 */ /* 0x000fca00000000ff */
[----:B------:R-:W-:-:S04]  /*96c0*/  IMAD R2, R2, R18, RZ ;  /* 0x0000001202027224 */ /* 0x000fc800078e02ff */
[----:B--2---:R-:W-:-:S05]  /*96d0*/  @!P2 IMAD R3, R3, R17, R2 ;  /* 0x000000110303a224 */ /* 0x004fca00078e0202 */
[----:B------:R1:W-:Y:S01]  /*96e0*/  @!P2 STG.E.U8 desc[UR36][R4.64], R3 ;  /* 0x000000030400a986 */ /* 0x0003e2000c101124 */
[----:B------:R-:W-:Y:S05]  /*96f0*/  @P0 BRA `(.L_x_39) ;  /* 0x00000000000c0947 */ /* 0x000fea0003800000 */
[----:B------:R-:W2:Y:S02]  /*9700*/  LDG.E.U8 R16, desc[UR36][R14.64+0x1] ;  /* 0x000001240e107981 */ /* 0x000ea4000c1e1100 */
[----:B--2---:R-:W-:-:S05]  /*9710*/  PRMT R2, R16, 0x8880, RZ ;  /* 0x0000888010027816 */ /* 0x004fca00000000ff */
[----:B------:R-:W-:-:S07]  /*9720*/  IMAD R2, R2, R18, RZ ;  /* 0x0000001202027224 */ /* 0x000fce00078e02ff */
.L_x_39:
[----:B------:R-:W-:Y:S05]  /*9730*/  BSYNC B1 ;  /* 0x0000000000017941 */ /* 0x000fea0003800000 */
.L_x_38:
[----:B-1----:R-:W2:Y:S01]  /*9740*/  LDL.LU R3, [R1+0x4] ;  /* 0x0000040001037983 */ /* 0x002ea20000300800 */
[C---:B------:R-:W-:Y:S01]  /*9750*/  SHF.L.U64.HI R159, R20.reuse, 0x3, R21 ;  /* 0x00000003149f7819 */ /* 0x040fe20000010215 */
[----:B------:R-:W-:Y:S01]  /*9760*/  IMAD.SHL.U32 R158, R20, 0x8, RZ ;  /* 0x00000008149e7824 */ /* 0x000fe200078e00ff */
[----:B------:R-:W-:Y:S03]  /*9770*/  BSSY B1, `(.L_x_40) ;  /* 0x000000d000017945 */ /* 0x000fe60003800000 */
[----:B------:R-:W-:-:S05]  /*9780*/  IMAD.WIDE.U32 R12, R160, R20, R158 ;  /* 0x00000014a00c7225 */ /* 0x000fca00078e009e */
[----:B------:R-:W-:Y:S02]  /*9790*/  IADD3 R161, R161, R13, RZ ;  /* 0x0000000da1a17210 */ /* 0x000fe40007ffe0ff */
[----:B------:R-:W-:-:S04]  /*97a0*/  IADD3 R12, P2, P3, R156, R22, R12 ;  /* 0x000000169c0c7210 */ /* 0x000fc80007b5e00c */
[----:B------:R-:W-:Y:S01]  /*97b0*/  IADD3.X R13, R153, R23, R161, P2, P3 ;  /* 0x00000017990d7210 */ /* 0x000fe200017e64a1 */
[----:B--2---:R-:W-:-:S05]  /*97c0*/  @!P0 IMAD R3, R3, R17, R2 ;  /* 0x0000001103038224 */ /* 0x004fca00078e0202 */
[----:B------:R1:W-:Y:S01]  /*97d0*/  @!P0 STG.E.U8 desc[UR36][R4.64+0x1], R3 ;  /* 0x0000010304008986 */ /* 0x0003e2000c101124 */
[----:B------:R-:W-:-:S04]  /*97e0*/  ISETP.GE.AND P0, PT, R154, 0x9, PT ;  /* 0x000000099a00780c */ /* 0x000fc80003f06270 */
[----:B------:R-:W-:-:S13]  /*97f0*/  ISETP.LT.OR P4, PT, R0, 0x1, !P0 ;  /* 0x000000010000780c */ /* 0x000fda0004781670 */
[----:B-1----:R-:W-:Y:S05]  /*9800*/  @P4 BRA `(.L_x_41) ;  /* 0x00000000000c4947 */ /* 0x002fea0003800000 */
[----:B------:R-:W2:Y:S02]  /*9810*/  LDG.E.U8 R16, desc[UR36][R12.64] ;  /* 0x000000240c107981 */ /* 0x000ea4000c1e1100 */
[----:B--2---:R-:W-:-:S05]  /*9820*/  PRMT R2, R16, 0x8880, RZ ;  /* 0x0000888010027816 */ /* 0x004fca00000000ff */
[----:B------:R-:W-:-:S07]  /*9830*/  IMAD R2, R2, R18, RZ ;  /* 0x0000001202027224 */ /* 0x000fce00078e02ff */
.L_x_41:
[----:B------:R-:W-:Y:S05]  /*9840*/  BSYNC B1 ;  /* 0x0000000000017941 */ /* 0x000fea0003800000 */
.L_x_40:
[----:B------:R-:W2:Y:S01]  /*9850*/  LDL.LU R3, [R1+0x8] ;  /* 0x0000080001037983 */ /* 0x000ea20000300800 */
[----:B------:R-:W-:Y:S01]  /*9860*/  ISETP.LT.OR P2, PT, R0, 0x2, !P0 ;  /* 0x000000020000780c */ /* 0x000fe20004741670 */
[----:B------:R-:W-:Y:S01]  /*9870*/  BSSY B1, `(.L_x_42) ;  /* 0x0000007000017945 */ /* 0x000fe20003800000 */
[----:B--2---:R-:W-:-:S05]  /*9880*/  @!P4 IMAD R3, R3, R17, R2 ;  /* 0x000000110303c224 */ /* 0x004fca00078e0202 */
[----:B------:R1:W-:Y:S06]  /*9890*/  @!P4 STG.E.U8 desc[UR36][R10.64], R3 ;  /* 0x000000030a00c986 */ /* 0x0003ec000c101124 */
[----:B------:R-:W-:Y:S05]  /*98a0*/  @P2 BRA `(.L_x_43) ;  /* 0x00000000000c2947 */ /* 0x000fea0003800000 */
[----:B------:R-:W2:Y:S02]  /*98b0*/  LDG.E.U8 R16, desc[UR36][R12.64+0x1] ;  /* 0x000001240c107981 */ /* 0x000ea4000c1e1100 */
[----:B--2---:R-:W-:-:S05]  /*98c0*/  PRMT R2, R16, 0x8880, RZ ;  /* 0x0000888010027816 */ /* 0x004fca00000000ff */
[----:B------:R-:W-:-:S07]  /*98d0*/  IMAD R2, R2, R18, RZ ;  /* 0x0000001202027224 */ /* 0x000fce00078e02ff */
.L_x_43:
[----:B------:R-:W-:Y:S05]  /*98e0*/  BSYNC B1 ;  /* 0x0000000000017941 */ /* 0x000fea0003800000 */
.L_x_42:
[----:B-1----:R-:W2:Y:S01]  /*98f0*/  LDL.LU R3, [R1+0xc] ;  /* 0x00000c0001037983 */ /* 0x002ea20000300800 */
[----:B------:R-:W-:Y:S01]  /*9900*/  BSSY B1, `(.L_x_44) ;  /* 0x0000009000017945 */ /* 0x000fe20003800000 */
[----:B------:R-:W-:Y:S01]  /*9910*/  ISETP.LT.OR P3, PT, R0, 0xa, !P1 ;  /* 0x0000000a0000780c */ /* 0x000fe20004f61670 */
[----:B--2---:R-:W-:-:S05]  /*9920*/  @!P2 IMAD R3, R3, R17, R2 ;  /* 0x000000110303a224 */ /* 0x004fca00078e0202 */
[----:B------:R1:W-:Y:S01]  /*9930*/  @!P2 STG.E.U8 desc[UR36][R10.64+0x1], R3 ;  /* 0x000001030a00a986 */ /* 0x0003e2000c101124 */
[----:B------:R-:W-:-:S13]  /*9940*/  ISETP.LT.OR P2, PT, R0, 0x9, !P1 ;  /* 0x000000090000780c */ /* 0x000fda0004f41670 */
[----:B-1----:R-:W-:Y:S05]  /*9950*/  @P2 BRA `(.L_x_45) ;  /* 0x00000000000c2947 */ /* 0x002fea0003800000 */
[----:B------:R-:W2:Y:S02]  /*9960*/  LDG.E.U8 R16, desc[UR36][R14.64+0x8] ;  /* 0x000008240e107981 */ /* 0x000ea4000c1e1100 */
[----:B--2---:R-:W-:-:S05]  /*9970*/  PRMT R2, R16, 0x8880, RZ ;  /* 0x0000888010027816 */ /* 0x004fca00000000ff */
[----:B------:R-:W-:-:S07]  /*9980*/  IMAD R2, R2, R18, RZ ;  /* 0x0000001202027224 */ /* 0x000fce00078e02ff */
.L_x_45:
[----:B------:R-:W-:Y:S05]  /*9990*/  BSYNC B1 ;  /* 0x0000000000017941 */ /* 0x000fea0003800000 */
.L_x_44:
[----:B------:R-:W2:Y:S01]  /*99a0*/  LDL.LU R3, [R1+0x10] ;  /* 0x0000100001037983 */ /* 0x000ea20000300800 */
[----:B------:R-:W-:Y:S01]  /*99b0*/  BSSY B1, `(.L_x_46) ;  /* 0x0000007000017945 */ /* 0x000fe20003800000 */
[----:B--2---:R-:W-:-:S05]  /*99c0*/  @!P2 IMAD R3, R3, R17, R2 ;  /* 0x000000110303a224 */ /* 0x004fca00078e0202 */
[----:B------:R1:W-:Y:S01]  /*99d0*/  @!P2 STG.E.U8 desc[UR36][R4.64+0x8], R3 ;  /* 0x000008030400a986 */ /* 0x0003e2000c101124 */
[----:B------:R-:W-:Y:S05]  /*99e0*/  @P3 BRA `(.L_x_47) ;  /* 0x00000000000c3947 */ /* 0x000fea0003800000 */
[----:B------:R-:W2:Y:S02]  /*99f0*/  LDG.E.U8 R16, desc[UR36][R14.64+0x9] ;  /* 0x000009240e107981 */ /* 0x000ea4000c1e1100 */
[----:B--2---:R-:W-:-:S05]  /*9a00*/  PRMT R2, R16, 0x8880, RZ ;  /* 0x0000888010027816 */ /* 0x004fca00000000ff */
[----:B------:R-:W-:-:S07]  /*9a10*/  IMAD R2, R2, R18, RZ ;  /* 0x0000001202027224 */ /* 0x000fce00078e02ff */
.L_x_47:
[----:B------:R-:W-:Y:S05]  /*9a20*/  BSYNC B1 ;  /* 0x0000000000017941 */ /* 0x000fea0003800000 */
.L_x_46:
[----:B-1----:R-:W2:Y:S01]  /*9a30*/  LDL.LU R3, [R1+0x14] ;  /* 0x0000140001037983 */ /* 0x002ea20000300800 */
[C---:B------:R-:W-:Y:S01]  /*9a40*/  ISETP.LT.OR P2, PT, R0.reuse, 0x9, !P0 ;  /* 0x000000090000780c */ /* 0x040fe20004741670 */
[----:B------:R-:W-:Y:S01]  /*9a50*/  BSSY B1, `(.L_x_48) ;  /* 0x000000b000017945 */ /* 0x000fe20003800000 */
[C---:B------:R-:W-:Y:S02]  /*9a60*/  ISETP.LT.OR P4, PT, R0.reuse, 0x11, !P1 ;  /* 0x000000110000780c */ /* 0x040fe40004f81670 */
[C---:B------:R-:W-:Y:S02]  /*9a70*/  ISETP.LT.OR P5, PT, R0.reuse, 0x12, !P1 ;  /* 0x000000120000780c */ /* 0x040fe40004fa1670 */
[----:B------:R-:W-:Y:S01]  /*9a80*/  ISETP.LT.OR P6, PT, R0, 0x11, !P0 ;  /* 0x000000110000780c */ /* 0x000fe200047c1670 */
[----:B--2---:R-:W-:-:S05]  /*9a90*/  @!P3 IMAD R3, R3, R17, R2 ;  /* 0x000000110303b224 */ /* 0x004fca00078e0202 */
[----:B------:R1:W-:Y:S01]  /*9aa0*/  @!P3 STG.E.U8 desc[UR36][R4.64+0x9], R3 ;  /* 0x000009030400b986 */ /* 0x0003e2000c101124 */
[----:B------:R-:W-:Y:S01]  /*9ab0*/  ISETP.LT.OR P3, PT, R0, 0xa, !P0 ;  /* 0x0000000a0000780c */ /* 0x000fe20004761670 */
[----:B------:R-:W-:-:S12]  /*9ac0*/  @P2 BRA `(.L_x_49) ;  /* 0x00000000000c2947 */ /* 0x000fd80003800000 */
[----:B------:R-:W2:Y:S02]  /*9ad0*/  LDG.E.U8 R16, desc[UR36][R12.64+0x8] ;  /* 0x000008240c107981 */ /* 0x000ea4000c1e1100 */
[----:B--2---:R-:W-:-:S05]  /*9ae0*/  PRMT R2, R16, 0x8880, RZ ;  /* 0x0000888010027816 */ /* 0x004fca00000000ff */
[----:B------:R-:W-:-:S07]  /*9af0*/  IMAD R2, R2, R18, RZ ;  /* 0x0000001202027224 */ /* 0x000fce00078e02ff */
.L_x_49:
[----:B------:R-:W-:Y:S05]  /*9b00*/  BSYNC B1 ;  /* 0x0000000000017941 */ /* 0x000fea0003800000 */
.L_x_48:
[----:B-1----:R-:W2:Y:S01]  /*9b10*/  LDL.LU R3, [R1+0x18] ;  /* 0x0000180001037983 */ /* 0x002ea20000300800 */
[----:B------:R-:W-:Y:S01]  /*9b20*/  BSSY B1, `(.L_x_50) ;  /* 0x0000007000017945 */ /* 0x000fe20003800000 */
[----:B--2---:R-:W-:-:S05]  /*9b30*/  @!P2 IMAD R3, R3, R17, R2 ;  /* 0x000000110303a224 */ /* 0x004fca00078e0202 */
[----:B------:R1:W-:Y:S01]  /*9b40*/  @!P2 STG.E.U8 desc[UR36][R10.64+0x8], R3 ;  /* 0x000008030a00a986 */ /* 0x0003e2000c101124 */
[----:B------:R-:W-:Y:S05]  /*9b50*/  @P3 BRA `(.L_x_51) ;  /* 0x00000000000c3947 */ /* 0x000fea0003800000 */
[----:B------:R-:W2:Y:S02]  /*9b60*/  LDG.E.U8 R16, desc[UR36][R12.64+0x9] ;  /* 0x000009240c107981 */ /* 0x000ea4000c1e1100 */
[----:B--2---:R-:W-:-:S05]  /*9b70*/  PRMT R2, R16, 0x8880, RZ ;  /* 0x0000888010027816 */ /* 0x004fca00000000ff */
[----:B------:R-:W-:-:S07]  /*9b80*/  IMAD R2, R2, R18, RZ ;  /* 0x0000001202027224 */ /* 0x000fce00078e02ff */
.L_x_51:
[----:B------:R-:W-:Y:S05]  /*9b90*/  BSYNC B1 ;  /* 0x0000000000017941 */ /* 0x000fea0003800000 */
.L_x_50:
        /* <DEDUP_REMOVED lines=8> */
.L_x_53:
[----:B------:R-:W-:Y:S05]  /*9c20*/  BSYNC B1 ;  /* 0x0000000000017941 */ /* 0x000fea0003800000 */
.L_x_52:
        /* <DEDUP_REMOVED lines=8> */
.L_x_55:
[----:B------:R-:W-:Y:S05]  /*9cb0*/  BSYNC B1 ;  /* 0x0000000000017941 */ /* 0x000fea0003800000 */
.L_x_54:
        /* <DEDUP_REMOVED lines=8> */
.L_x_57:
[----:B------:R-:W-:Y:S05]  /*9d40*/  BSYNC B1 ;  /* 0x0000000000017941 */ /* 0x000fea0003800000 */
.L_x_56:
        /* <DEDUP_REMOVED lines=13> */
.L_x_59:
[----:B------:R-:W-:Y:S05]  /*9e20*/  BSYNC B1 ;  /* 0x0000000000017941 */ /* 0x000fea0003800000 */
.L_x_58:
        /* <DEDUP_REMOVED lines=8> */
.L_x_61:
[----:B------:R-:W-:Y:S05]  /*9eb0*/  BSYNC B1 ;  /* 0x0000000000017941 */ /* 0x000fea0003800000 */
.L_x_60:
        /* <DEDUP_REMOVED lines=8> */
.L_x_63:
[----:B------:R-:W-:Y:S05]  /*9f40*/  BSYNC B1 ;  /* 0x0000000000017941 */ /* 0x000fea0003800000 */
.L_x_62:
        /* <DEDUP_REMOVED lines=8> */
.L_x_65:
[----:B------:R-:W-:Y:S05]  /*9fd0*/  BSYNC B1 ;  /* 0x0000000000017941 */ /* 0x000fea0003800000 */
.L_x_64:
        /* <DEDUP_REMOVED lines=8> */
.L_x_67:
[----:B------:R-:W-:Y:S05]  /*a060*/  BSYNC B1 ;  /* 0x0000000000017941 */ /* 0x000fea0003800000 */
.L_x_66:
        /* <DEDUP_REMOVED lines=13> */
.L_x_69:
[----:B------:R-:W-:Y:S05]  /*a140*/  BSYNC B1 ;  /* 0x0000000000017941 */ /* 0x000fea0003800000 */
.L_x_68:
        /* <DEDUP_REMOVED lines=8> */
.L_x_71:
[----:B------:R-:W-:Y:S05]  /*a1d0*/  BSYNC B1 ;  /* 0x0000000000017941 */ /* 0x000fea0003800000 */
.L_x_70:
        /* <DEDUP_REMOVED lines=8> */
.L_x_73:
[----:B------:R-:W-:Y:S05]  /*a260*/  BSYNC B1 ;  /* 0x0000000000017941 */ /* 0x000fea0003800000 */
.L_x_72:
        /* <DEDUP_REMOVED lines=8> */
.L_x_75:
[----:B------:R-:W-:Y:S05]  /*a2f0*/  BSYNC B1 ;  /* 0x0000000000017941 */ /* 0x000fea0003800000 */
.L_x_74:
        /* <DEDUP_REMOVED lines=8> */
.L_x_77:
[----:B------:R-:W-:Y:S05]  /*a380*/  BSYNC B1 ;  /* 0x0000000000017941 */ /* 0x000fea0003800000 */
.L_x_76:
        /* <DEDUP_REMOVED lines=13> */
.L_x_79:
[----:B------:R-:W-:Y:S05]  /*a460*/  BSYNC B1 ;  /* 0x0000000000017941 */ /* 0x000fea0003800000 */
.L_x_78:
        /* <DEDUP_REMOVED lines=8> */
.L_x_81:
[----:B------:R-:W-:Y:S05]  /*a4f0*/  BSYNC B1 ;  /* 0x0000000000017941 */ /* 0x000fea0003800000 */
.L_x_80:
        /* <DEDUP_REMOVED lines=8> */
.L_x_83:
[----:B------:R-:W-:Y:S05]  /*a580*/  BSYNC B1 ;  /* 0x0000000000017941 */ /* 0x000fea0003800000 */
.L_x_82:
        /* <DEDUP_REMOVED lines=8> */
.L_x_85:
[----:B------:R-:W-:Y:S05]  /*a610*/  BSYNC B1 ;  /* 0x0000000000017941 */ /* 0x000fea0003800000 */
.L_x_84:
        /* <DEDUP_REMOVED lines=8> */
.L_x_87:
[----:B------:R-:W-:Y:S05]  /*a6a0*/  BSYNC B1 ;  /* 0x0000000000017941 */ /* 0x000fea0003800000 */
.L_x_86:
        /* <DEDUP_REMOVED lines=13> */
.L_x_89:
[----:B------:R-:W-:Y:S05]  /*a780*/  BSYNC B1 ;  /* 0x0000000000017941 */ /* 0x000fea0003800000 */
.L_x_88:
        /* <DEDUP_REMOVED lines=8> */
.L_x_91:
[----:B------:R-:W-:Y:S05]  /*a810*/  BSYNC B1 ;  /* 0x0000000000017941 */ /* 0x000fea0003800000 */
.L_x_90:
        /* <DEDUP_REMOVED lines=8> */
.L_x_93:
[----:B------:R-:W-:Y:S05]  /*a8a0*/  BSYNC B1 ;  /* 0x0000000000017941 */ /* 0x000fea0003800000 */
.L_x_92:
        /* <DEDUP_REMOVED lines=8> */
.L_x_95:
[----:B------:R-:W-:Y:S05]  /*a930*/  BSYNC B1 ;  /* 0x0000000000017941 */ /* 0x000fea0003800000 */
.L_x_94:
        /* <DEDUP_REMOVED lines=8> */
.L_x_97:
[----:B------:R-:W-:Y:S05]  /*a9c0*/  BSYNC B1 ;  /* 0x0000000000017941 */ /* 0x000fea0003800000 */
.L_x_96:
        /* <DEDUP_REMOVED lines=13> */
.L_x_99:
[----:B------:R-:W-:Y:S05]  /*aaa0*/  BSYNC B1 ;  /* 0x0000000000017941 */ /* 0x000fea0003800000 */
.L_x_98:
        /* <DEDUP_REMOVED lines=8> */
.L_x_101:
[----:B------:R-:W-:Y:S05]  /*ab30*/  BSYNC B1 ;  /* 0x0000000000017941 */ /* 0x000fea0003800000 */
.L_x_100:
        /* <DEDUP_REMOVED lines=8> */
.L_x_103:
[----:B------:R-:W-:Y:S05]  /*abc0*/  BSYNC B1 ;  /* 0x0000000000017941 */ /* 0x000fea0003800000 */
.L_x_102:
        /* <DEDUP_REMOVED lines=8> */
.L_x_105:
[----:B------:R-:W-:Y:S05]  /*ac50*/  BSYNC B1 ;  /* 0x0000000000017941 */ /* 0x000fea0003800000 */
.L_x_104:
        /* <DEDUP_REMOVED lines=8> */
.L_x_107:
[----:B------:R-:W-:Y:S05]  /*ace0*/  BSYNC B1 ;  /* 0x0000000000017941 */ /* 0x000fea0003800000 */
.L_x_106:
        /* <DEDUP_REMOVED lines=13> */
.L_x_109:
[----:B------:R-:W-:Y:S05]  /*adc0*/  BSYNC B1 ;  /* 0x0000000000017941 */ /* 0x000fea0003800000 */
.L_x_108:
        /* <DEDUP_REMOVED lines=8> */
.L_x_111:
[----:B------:R-:W-:Y:S05]  /*ae50*/  BSYNC B1 ;  /* 0x0000000000017941 */ /* 0x000fea0003800000 */
.L_x_110:
        /* <DEDUP_REMOVED lines=8> */
.L_x_113:
[----:B------:R-:W-:Y:S05]  /*aee0*/  BSYNC B1 ;  /* 0x0000000000017941 */ /* 0x000fea0003800000 */
.L_x_112:
        /* <DEDUP_REMOVED lines=8> */
.L_x_115:
[----:B------:R-:W-:Y:S05]  /*af70*/  BSYNC B1 ;  /* 0x0000000000017941 */ /* 0x000fea0003800000 */
.L_x_114:
        /* <DEDUP_REMOVED lines=8> */
.L_x_117:
[----:B------:R-:W-:Y:S05]  /*b000*/  BSYNC B1 ;  /* 0x0000000000017941 */ /* 0x000fea0003800000 */
.L_x_116:
        /* <DEDUP_REMOVED lines=13> */
.L_x_119:
[----:B------:R-:W-:Y:S05]  /*b0e0*/  BSYNC B1 ;  /* 0x0000000000017941 */ /* 0x000fea0003800000 */
.L_x_118:
        /* <DEDUP_REMOVED lines=8> */
.L_x_121:
[----:B------:R-:W-:Y:S05]  /*b170*/  BSYNC B1 ;  /* 0x0000000000017941 */ /* 0x000fea0003800000 */
.L_x_120:
        /* <DEDUP_REMOVED lines=8> */
.L_x_123:
[----:B------:R-:W-:Y:S05]  /*b200*/  BSYNC B1 ;  /* 0x0000000000017941 */ /* 0x000fea0003800000 */
.L_x_122:
        /* <DEDUP_REMOVED lines=8> */
.L_x_125:
[----:B------:R-:W-:Y:S05]  /*b290*/  BSYNC B1 ;  /* 0x0000000000017941 */ /* 0x000fea0003800000 */
.L_x_124:
        /* <DEDUP_REMOVED lines=8> */
.L_x_127:
[----:B------:R-:W-:Y:S05]  /*b320*/  BSYNC B1 ;  /* 0x0000000000017941 */ /* 0x000fea0003800000 */
.L_x_126:
        /* <DEDUP_REMOVED lines=13> */
.L_x_129:
[----:B------:R-:W-:Y:S05]  /*b400*/  BSYNC B1 ;  /* 0x0000000000017941 */ /* 0x000fea0003800000 */
.L_x_128:
        /* <DEDUP_REMOVED lines=8> */
.L_x_131:
[----:B------:R-:W-:Y:S05]  /*b490*/  BSYNC B1 ;  /* 0x0000000000017941 */ /* 0x000fea0003800000 */
.L_x_130:
        /* <DEDUP_REMOVED lines=8> */
.L_x_133:
[----:B------:R-:W-:Y:S05]  /*b520*/  BSYNC B1 ;  /* 0x0000000000017941 */ /* 0x000fea0003800000 */
.L_x_132:
        /* <DEDUP_REMOVED lines=8> */
.L_x_135:
[----:B------:R-:W-:Y:S05]  /*b5b0*/  BSYNC B1 ;  /* 0x0000000000017941 */ /* 0x000fea0003800000 */
.L_x_134:
        /* <DEDUP_REMOVED lines=8> */
.L_x_137:
[----:B------:R-:W-:Y:S05]  /*b640*/  BSYNC B1 ;  /* 0x0000000000017941 */ /* 0x000fea0003800000 */
.L_x_136:
        /* <DEDUP_REMOVED lines=13> */
.L_x_139:
[----:B------:R-:W-:Y:S05]  /*b720*/  BSYNC B1 ;  /* 0x0000000000017941 */ /* 0x000fea0003800000 */
.L_x_138:
        /* <DEDUP_REMOVED lines=8> */
.L_x_141:
[----:B------:R-:W-:Y:S05]  /*b7b0*/  BSYNC B1 ;  /* 0x0000000000017941 */ /* 0x000fea0003800000 */
.L_x_140:
[----:B-1----:R-:W2:Y:S01]  /*b7c0*/  LDL.LU R3, [R1+0xd0] ;  /* 0x0000d00001037983 */ /* 0x002ea20000300800 */
[----:B------:R-:W-:Y:S01]  /*b7d0*/  BSSY B1, `(.L_x_142) ;  /* 0x0000007000017945 */ /* 0x000fe20003800000 */
[----:B--2---:R-:W-:-:S05]  /*b7e0*/  @!P3 IMAD R3, R3, R17, R2 ;  /* 0x000000110303b224 */ /* 0x004fca00078e0202 */
[----:B------:R1:W-:Y:S01]  /*b7f0*/  @!P3 STG.E.U8 desc[UR36][R4.64+0x68], R3 ;  /* 0x000068030400b986 */ /* 0x0003e2000c101124 */
[----:B------:R-:W-:Y:S05]  /*b800*/  @P5 BRA `(.L_x_143) ;  /* 0x00000000000c5947 */ /* 0x000fea0003800000 */
[----:B------:R-:W1:Y:S02]  /*b810*/  LDG.E.U8 R16, desc[UR36][R14.64+0x69] ;  /* 0x000069240e107981 */ /* 0x000e64000c1e1100 */
[----:B-1----:R-:W-:-:S05]  /*b820*/  PRMT R3, R16, 0x8880, RZ ;  /* 0x0000888010037816 */ /* 0x002fca00000000ff */
[----:B------:R-:W-:-:S07]  /*b830*/  IMAD R2, R3, R18, RZ ;  /* 0x0000001203027224 */ /* 0x000fce00078e02ff */
.L_x_143:
[----:B------:R-:W-:Y:S05]  /*b840*/  BSYNC B1 ;  /* 0x0000000000017941 */ /* 0x000fea0003800000 */
.L_x_142:
        /* <DEDUP_REMOVED lines=8> */
.L_x_145:
[----:B------:R-:W-:Y:S05]  /*b8d0*/  BSYNC B1 ;  /* 0x0000000000017941 */ /* 0x000fea0003800000 */
.L_x_144:
        /* <DEDUP_REMOVED lines=8> */
.L_x_147:
[----:B------:R-:W-:Y:S05]  /*b960*/  BSYNC B1 ;  /* 0x0000000000017941 */ /* 0x000fea0003800000 */
.L_x_146:
        /* <DEDUP_REMOVED lines=10> */
[----:B------:R-:W1:Y:S02]  /*ba10*/  LDG.E.U8 R16, desc[UR36][R14.64+0x70] ;  /* 0x000070240e107981 */ /* 0x000e64000c1e1100 */
[----:B-1----:R-:W-:-:S05]  /*ba20*/  PRMT R3, R16, 0x8880, RZ ;  /* 0x0000888010037816 */ /* 0x002fca00000000ff */
[----:B------:R-:W-:-:S07]  /*ba30*/  IMAD R2, R3, R18, RZ ;  /* 0x0000001203027224 */ /* 0x000fce00078e02ff */
.L_x_149:
[----:B------:R-:W-:Y:S05]  /*ba40*/  BSYNC B1 ;  /* 0x0000000000017941 */ /* 0x000fea0003800000 */
.L_x_148:
        /* <DEDUP_REMOVED lines=8> */
.L_x_151:
[----:B------:R-:W-:Y:S05]  /*bad0*/  BSYNC B1 ;  /* 0x0000000000017941 */ /* 0x000fea0003800000 */
.L_x_150:
        /* <DEDUP_REMOVED lines=8> */
.L_x_153:
[----:B------:R-:W-:Y:S05]  /*bb60*/  BSYNC B1 ;  /* 0x0000000000017941 */ /* 0x000fea0003800000 */
.L_x_152:
        /* <DEDUP_REMOVED lines=8> */
.L_x_155:
[----:B------:R-:W-:Y:S05]  /*bbf0*/  BSYNC B1 ;  /* 0x0000000000017941 */ /* 0x000fea0003800000 */
.L_x_154:
        /* <DEDUP_REMOVED lines=8> */
.L_x_157:
[----:B------:R-:W-:Y:S05]  /*bc80*/  BSYNC B1 ;  /* 0x0000000000017941 */ /* 0x000fea0003800000 */
.L_x_156:
        /* <DEDUP_REMOVED lines=13> */
.L_x_159:
[----:B------:R-:W-:Y:S05]  /*bd60*/  BSYNC B1 ;  /* 0x0000000000017941 */ /* 0x000fea0003800000 */
.L_x_158:
        /* <DEDUP_REMOVED lines=8> */
.L_x_161:
[----:B------:R-:W-:Y:S05]  /*bdf0*/  BSYNC B1 ;  /* 0x0000000000017941 */ /* 0x000fea0003800000 */
.L_x_160:
        /* <DEDUP_REMOVED lines=8> */
.L_x_163:
[----:B------:R-:W-:Y:S05]  /*be80*/  BSYNC B1 ;  /* 0x0000000000017941 */ /* 0x000fea0003800000 */
.L_x_162:
        /* <DEDUP_REMOVED lines=8> */
.L_x_165:
[----:B------:R-:W-:Y:S05]  /*bf10*/  BSYNC B1 ;  /* 0x0000000000017941 */ /* 0x000fea0003800000 */
.L_x_164:
        /* <DEDUP_REMOVED lines=8> */
.L_x_167:
[----:B------:R-:W-:Y:S05]  /*bfa0*/  BSYNC B1 ;  /* 0x0000000000017941 */ /* 0x000fea0003800000 */
.L_x_166:
        /* <DEDUP_REMOVED lines=13> */
.L_x_169:
[----:B------:R-:W-:Y:S05]  /*c080*/  BSYNC B1 ;  /* 0x0000000000017941 */ /* 0x000fea0003800000 */
.L_x_168:
        /* <DEDUP_REMOVED lines=8> */
.L_x_171:
[----:B------:R-:W-:Y:S05]  /*c110*/  BSYNC B1 ;  /* 0x0000000000017941 */ /* 0x000fea0003800000 */
.L_x_170:
        /* <DEDUP_REMOVED lines=8> */
.L_x_173:
[----:B------:R-:W-:Y:S05]  /*c1a0*/  BSYNC B1 ;  /* 0x0000000000017941 */ /* 0x000fea0003800000 */
.L_x_172:
        /* <DEDUP_REMOVED lines=8> */
.L_x_175:
[----:B------:R-:W-:Y:S05]  /*c230*/  BSYNC B1 ;  /* 0x0000000000017941 */ /* 0x000fea0003800000 */
.L_x_174:
        /* <DEDUP_REMOVED lines=8> */
.L_x_177:
[----:B------:R-:W-:Y:S05]  /*c2c0*/  BSYNC B1 ;  /* 0x0000000000017941 */ /* 0x000fea0003800000 */
.L_x_176:
        /* <DEDUP_REMOVED lines=13> */
.L_x_179:
[----:B------:R-:W-:Y:S05]  /*c3a0*/  BSYNC B1 ;  /* 0x0000000000017941 */ /* 0x000fea0003800000 */
.L_x_178:
        /* <DEDUP_REMOVED lines=8> */
.L_x_181:
[----:B------:R-:W-:Y:S05]  /*c430*/  BSYNC B1 ;  /* 0x0000000000017941 */ /* 0x000fea0003800000 */
.L_x_180:
        /* <DEDUP_REMOVED lines=8> */
.L_x_183:
[----:B------:R-:W-:Y:S05]  /*c4c0*/  BSYNC B1 ;  /* 0x0000000000017941 */ /* 0x000fea0003800000 */
.L_x_182:
        /* <DEDUP_REMOVED lines=8> */
.L_x_185:
[----:B------:R-:W-:Y:S05]  /*c550*/  BSYNC B1 ;  /* 0x0000000000017941 */ /* 0x000fea0003800000 */
.L_x_184:
        /* <DEDUP_REMOVED lines=8> */
.L_x_187:
[----:B------:R-:W-:Y:S05]  /*c5e0*/  BSYNC B1 ;  /* 0x0000000000017941 */ /* 0x000fea0003800000 */
.L_x_186:
        /* <DEDUP_REMOVED lines=13> */
.L_x_189:
[----:B------:R-:W-:Y:S05]  /*c6c0*/  BSYNC B1 ;  /* 0x0000000000017941 */ /* 0x000fea0003800000 */
.L_x_188:
        /* <DEDUP_REMOVED lines=8> */
.L_x_191:
[----:B------:R-:W-:Y:S05]  /*c750*/  BSYNC B1 ;  /* 0x0000000000017941 */ /* 0x000fea0003800000 */
.L_x_190:
        /* <DEDUP_REMOVED lines=8> */
.L_x_193:
[----:B------:R-:W-:Y:S05]  /*c7e0*/  BSYNC B1 ;  /* 0x0000000000017941 */ /* 0x000fea0003800000 */
.L_x_192:
        /* <DEDUP_REMOVED lines=8> */
.L_x_195:
[----:B------:R-:W-:Y:S05]  /*c870*/  BSYNC B1 ;  /* 0x0000000000017941 */ /* 0x000fea0003800000 */
.L_x_194:
        /* <DEDUP_REMOVED lines=8> */
.L_x_197:
[----:B------:R-:W-:Y:S05]  /*c900*/  BSYNC B1 ;  /* 0x0000000000017941 */ /* 0x000fea0003800000 */
.L_x_196:
        /* <DEDUP_REMOVED lines=13> */
.L_x_199:
[----:B------:R-:W-:Y:S05]  /*c9e0*/  BSYNC B1 ;  /* 0x0000000000017941 */ /* 0x000fea0003800000 */
.L_x_198:
        /* <DEDUP_REMOVED lines=8> */
.L_x_201:
[----:B------:R-:W-:Y:S05]  /*ca70*/  BSYNC B1 ;  /* 0x0000000000017941 */ /* 0x000fea0003800000 */
.L_x_200:
        /* <DEDUP_REMOVED lines=8> */
.L_x_203:
[----:B------:R-:W-:Y:S05]  /*cb00*/  BSYNC B1 ;  /* 0x0000000000017941 */ /* 0x000fea0003800000 */
.L_x_202:
        /* <DEDUP_REMOVED lines=8> */
.L_x_205:
[----:B------:R-:W-:Y:S05]  /*cb90*/  BSYNC B1 ;  /* 0x0000000000017941 */ /* 0x000fea0003800000 */
.L_x_204:
        /* <DEDUP_REMOVED lines=8> */
.L_x_207:
[----:B------:R-:W-:Y:S05]  /*cc20*/  BSYNC B1 ;  /* 0x0000000000017941 */ /* 0x000fea0003800000 */
.L_x_206:
        /* <DEDUP_REMOVED lines=13> */
.L_x_209:
[----:B------:R-:W-:Y:S05]  /*cd00*/  BSYNC B1 ;  /* 0x0000000000017941 */ /* 0x000fea0003800000 */
.L_x_208:
        /* <DEDUP_REMOVED lines=8> */
.L_x_211:
[----:B------:R-:W-:Y:S05]  /*cd90*/  BSYNC B1 ;  /* 0x0000000000017941 */ /* 0x000fea0003800000 */
.L_x_210:
        /* <DEDUP_REMOVED lines=8> */
.L_x_213:
[----:B------:R-:W-:Y:S05]  /*ce20*/  BSYNC B1 ;  /* 0x0000000000017941 */ /* 0x000fea0003800000 */
.L_x_212:
        /* <DEDUP_REMOVED lines=8> */
.L_x_215:
[----:B------:R-:W-:Y:S05]  /*ceb0*/  BSYNC B1 ;  /* 0x0000000000017941 */ /* 0x000fea0003800000 */
.L_x_214:
        /* <DEDUP_REMOVED lines=8> */
.L_x_217:
[----:B------:R-:W-:Y:S05]  /*cf40*/  BSYNC B1 ;  /* 0x0000000000017941 */ /* 0x000fea0003800000 */
.L_x_216:
        /* <DEDUP_REMOVED lines=13> */
.L_x_219:
[----:B------:R-:W-:Y:S05]  /*d020*/  BSYNC B1 ;  /* 0x0000000000017941 */ /* 0x000fea0003800000 */
.L_x_218:
        /* <DEDUP_REMOVED lines=8> */
.L_x_221:
[----:B------:R-:W-:Y:S05]  /*d0b0*/  BSYNC B1 ;  /* 0x0000000000017941 */ /* 0x000fea0003800000 */
.L_x_220:
        /* <DEDUP_REMOVED lines=8> */
.L_x_223:
[----:B------:R-:W-:Y:S05]  /*d140*/  BSYNC B1 ;  /* 0x0000000000017941 */ /* 0x000fea0003800000 */
.L_x_222:
        /* <DEDUP_REMOVED lines=8> */
.L_x_225:
[----:B------:R-:W-:Y:S05]  /*d1d0*/  BSYNC B1 ;  /* 0x0000000000017941 */ /* 0x000fea0003800000 */
.L_x_224:
        /* <DEDUP_REMOVED lines=8> */
.L_x_227:
[----:B------:R-:W-:Y:S05]  /*d260*/  BSYNC B1 ;  /* 0x0000000000017941 */ /* 0x000fea0003800000 */
.L_x_226:
        /* <DEDUP_REMOVED lines=13> */
.L_x_229:
[----:B------:R-:W-:Y:S05]  /*d340*/  BSYNC B1 ;  /* 0x0000000000017941 */ /* 0x000fea0003800000 */
.L_x_228:
        /* <DEDUP_REMOVED lines=8> */
.L_x_231:
[----:B------:R-:W-:Y:S05]  /*d3d0*/  BSYNC B1 ;  /* 0x0000000000017941 */ /* 0x000fea0003800000 */
.L_x_230:
        /* <DEDUP_REMOVED lines=8> */
.L_x_233:
[----:B------:R-:W-:Y:S05]  /*d460*/  BSYNC B1 ;  /* 0x0000000000017941 */ /* 0x000fea0003800000 */
.L_x_232:
        /* <DEDUP_REMOVED lines=8> */
.L_x_235:
[----:B------:R-:W-:Y:S05]  /*d4f0*/  BSYNC B1 ;  /* 0x0000000000017941 */ /* 0x000fea0003800000 */
.L_x_234:
        /* <DEDUP_REMOVED lines=8> */
.L_x_237:
[----:B------:R-:W-:Y:S05]  /*d580*/  BSYNC B1 ;  /* 0x0000000000017941 */ /* 0x000fea0003800000 */
.L_x_236:
        /* <DEDUP_REMOVED lines=13> */
.L_x_239:
[----:B------:R-:W-:Y:S05]  /*d660*/  BSYNC B1 ;  /* 0x0000000000017941 */ /* 0x000fea0003800000 */
.L_x_238:
        /* <DEDUP_REMOVED lines=8> */
.L_x_241:
[----:B------:R-:W-:Y:S05]  /*d6f0*/  BSYNC B1 ;  /* 0x0000000000017941 */ /* 0x000fea0003800000 */
.L_x_240:
        /* <DEDUP_REMOVED lines=8> */
.L_x_243:
[----:B------:R-:W-:Y:S05]  /*d780*/  BSYNC B1 ;  /* 0x0000000000017941 */ /* 0x000fea0003800000 */
.L_x_242:
        /* <DEDUP_REMOVED lines=8> */
.L_x_245:
[----:B------:R-:W-:Y:S05]  /*d810*/  BSYNC B1 ;  /* 0x0000000000017941 */ /* 0x000fea0003800000 */
.L_x_244:
        /* <DEDUP_REMOVED lines=8> */
.L_x_247:
[----:B------:R-:W-:Y:S05]  /*d8a0*/  BSYNC B1 ;  /* 0x0000000000017941 */ /* 0x000fea0003800000 */
.L_x_246:
        /* <DEDUP_REMOVED lines=13> */
.L_x_249:
[----:B------:R-:W-:Y:S05]  /*d980*/  BSYNC B1 ;  /* 0x0000000000017941 */ /* 0x000fea0003800000 */
.L_x_248:
        /* <DEDUP_REMOVED lines=8> */
.L_x_251:
[----:B------:R-:W-:Y:S05]  /*da10*/  BSYNC B1 ;  /* 0x0000000000017941 */ /* 0x000fea0003800000 */
.L_x_250:
        /* <DEDUP_REMOVED lines=8> */
.L_x_253:
[----:B------:R-:W-:Y:S05]  /*daa0*/  BSYNC B1 ;  /* 0x0000000000017941 */ /* 0x000fea0003800000 */
.L_x_252:
        /* <DEDUP_REMOVED lines=8> */
.L_x_255:
[----:B------:R-:W-:Y:S05]  /*db30*/  BSYNC B1 ;  /* 0x0000000000017941 */ /* 0x000fea0003800000 */
.L_x_254:
        /* <DEDUP_REMOVED lines=8> */
.L_x_257:
[----:B------:R-:W-:Y:S05]  /*dbc0*/  BSYNC B1 ;  /* 0x0000000000017941 */ /* 0x000fea0003800000 */
.L_x_256:
        /* <DEDUP_REMOVED lines=13> */
.L_x_259:
[----:B------:R-:W-:Y:S05]  /*dca0*/  BSYNC B1 ;  /* 0x0000000000017941 */ /* 0x000fea0003800000 */
.L_x_258:
        /* <DEDUP_REMOVED lines=8> */
.L_x_261:
[----:B------:R-:W-:Y:S05]  /*dd30*/  BSYNC B1 ;  /* 0x0000000000017941 */ /* 0x000fea0003800000 */
.L_x_260:
        /* <DEDUP_REMOVED lines=8> */
.L_x_263:
[----:B------:R-:W-:Y:S05]  /*ddc0*/  BSYNC B1 ;  /* 0x0000000000017941 */ /* 0x000fea0003800000 */
.L_x_262:
        /* <DEDUP_REMOVED lines=8> */
.L_x_265:
[----:B------:R-:W-:Y:S05]  /*de50*/  BSYNC B1 ;  /* 0x0000000000017941 */ /* 0x000fea0003800000 */
.L_x_264:
        /* <DEDUP_REMOVED lines=8> */
.L_x_267:
[----:B------:R-:W-:Y:S05]  /*dee0*/  BSYNC B1 ;  /* 0x0000000000017941 */ /* 0x000fea0003800000 */
.L_x_266:
        /* <DEDUP_REMOVED lines=13> */
.L_x_269:
[----:B------:R-:W-:Y:S05]  /*dfc0*/  BSYNC B1 ;  /* 0x0000000000017941 */ /* 0x000fea0003800000 */
.L_x_268:
        /* <DEDUP_REMOVED lines=8> */
.L_x_271:
[----:B------:R-:W-:Y:S05]  /*e050*/  BSYNC B1 ;  /* 0x0000000000017941 */ /* 0x000fea0003800000 */
.L_x_270:
        /* <DEDUP_REMOVED lines=8> */
.L_x_273:
[----:B------:R-:W-:Y:S05]  /*e0e0*/  BSYNC B1 ;  /* 0x0000000000017941 */ /* 0x000fea0003800000 */
.L_x_272:
        /* <DEDUP_REMOVED lines=8> */
.L_x_275:
[----:B------:R-:W-:Y:S05]  /*e170*/  BSYNC B1 ;  /* 0x0000000000017941 */ /* 0x000fea0003800000 */
.L_x_274:
        /* <DEDUP_REMOVED lines=8> */
.L_x_277:
[----:B------:R-:W-:Y:S05]  /*e200*/  BSYNC B1 ;  /* 0x0000000000017941 */ /* 0x000fea0003800000 */
.L_x_276:
[----:B-1----:R-:W2:Y:S01]  /*e210*/  LDL.LU R3, [R1+0x1e0] ;  /* 0x0001e00001037983 */ /* 0x002ea20000300800 */
[C---:B------:R-:W-:Y:S01]  /*e220*/  ISETP.LT.OR P2, PT, R0.reuse, 0xf2, !P1 ;  /* 0x000000f20000780c */ /* 0x040fe20004f41670 */
[----:B------:R-:W-:Y:S01]  /*e230*/  BSSY B1, `(.L_x_278) ;  /* 0x000000c000017945 */ /* 0x000fe20003800000 */
[----:B------:R-:W-:Y:S02]  /*e240*/  ISETP.LT.OR P6, PT, R0, 0xf9, !P1 ;  /* 0x000000f90000780c */ /* 0x000fe40004fc1670 */
[----:B------:R-:W-:Y:S02]  /*e250*/  IADD3 R163, P3, R160, 0x80, RZ ;  /* 0x00000080a0a37810 */ /* 0x000fe40007f7e0ff */
        /* <DEDUP_REMOVED lines=9> */
.L_x_279:
[----:B------:R-:W-:Y:S05]  /*e2f0*/  BSYNC B1 ;  /* 0x0000000000017941 */ /* 0x000fea0003800000 */
.L_x_278:
        /* <DEDUP_REMOVED lines=8> */
.L_x_281:
[----:B------:R-:W-:Y:S05]  /*e380*/  BSYNC B1 ;  /* 0x0000000000017941 */ /* 0x000fea0003800000 */
.L_x_280:
        /* <DEDUP_REMOVED lines=8> */
.L_x_283:
[----:B------:R-:W-:Y:S05]  /*e410*/  BSYNC B1 ;  /* 0x0000000000017941 */ /* 0x000fea0003800000 */
.L_x_282:
        /* <DEDUP_REMOVED lines=8> */
.L_x_285:
[----:B------:R-:W-:Y:S05]  /*e4a0*/  BSYNC B1 ;  /* 0x0000000000017941 */ /* 0x000fea0003800000 */
.L_x_284:
[----:B-1----:R-:W2:Y:S01]  /*e4b0*/  LDL.LU R3, [R1+0x1f0] ;  /* 0x0001f00001037983 */ /* 0x002ea20000300800 */
[----:B------:R-:W-:Y:S01]  /*e4c0*/  BSSY B1, `(.L_x_286) ;  /* 0x0000008000017945 */ /* 0x000fe20003800000 */
[----:B------:R-:W-:-:S04]  /*e4d0*/  IMAD.WIDE.U32 R160, R163, R20, R158 ;  /* 0x00000014a3a07225 */ /* 0x000fc800078e009e */
[----:B--2---:R-:W-:-:S05]  /*e4e0*/  @!P6 IMAD R3, R3, R17, R2 ;  /* 0x000000110303e224 */ /* 0x004fca00078e0202 */
[----:B------:R1:W-:Y:S01]  /*e4f0*/  @!P6 STG.E.U8 desc[UR36][R4.64+0xf8], R3 ;  /* 0x0000f8030400e986 */ /* 0x0003e2000c101124 */
[----:B------:R-:W-:Y:S05]  /*e500*/  @P1 BRA `(.L_x_287) ;  /* 0x00000000000c1947 */ /* 0x000fea0003800000 */
[----:B------:R-:W1:Y:S02]  /*e510*/  LDG.E.U8 R16, desc[UR36][R14.64+0xf9] ;  /* 0x0000f9240e107981 */ /* 0x000e64000c1e1100 */
[----:B-1----:R-:W-:-:S05]  /*e520*/  PRMT R3, R16, 0x8880, RZ ;  /* 0x0000888010037816 */ /* 0x002fca00000000ff */
[----:B------:R-:W-:-:S07]  /*e530*/  IMAD R2, R3, R18, RZ ;  /* 0x0000001203027224 */ /* 0x000fce00078e02ff */
.L_x_287:
[----:B------:R-:W-:Y:S05]  /*e540*/  BSYNC B1 ;  /* 0x0000000000017941 */ /* 0x000fea0003800000 */
.L_x_286:
[----:B-1----:R-:W2:Y:S01]  /*e550*/  LDL.LU R3, [R1+0x1f4] ;  /* 0x0001f40001037983 */ /* 0x002ea20000300800 */
[----:B------:R-:W-:Y:S01]  /*e560*/  IMAD.WIDE.U32 R158, R163, R20, R152 ;  /* 0x00000014a39e7225 */ /* 0x000fe200078e0098 */
[----:B------:R-:W-:Y:S01]  /*e570*/  ISETP.GE.AND P2, PT, R154, 0x81, PT ;  /* 0x000000819a00780c */ /* 0x000fe20003f46270 */
[----:B------:R-:W-:Y:S01]  /*e580*/  BSSY B1, `(.L_x_288) ;  /* 0x000000e000017945 */ /* 0x000fe20003800000 */
[-C--:B------:R-:W-:Y:S01]  /*e590*/  IADD3 R156, P5, P4, R156, R22.reuse, R160 ;  /* 0x000000169c9c7210 */ /* 0x080fe20007cbe0a0 */
[----:B0-----:R-:W-:Y:S01]  /*e5a0*/  IMAD.X R15, RZ, RZ, UR9, P3 ;  /* 0x00000009ff0f7e24 */ /* 0x001fe200098e06ff */
[----:B------:R-:W-:Y:S02]  /*e5b0*/  ISETP.LT.OR P6, PT, R0, 0x1, !P2 ;  /* 0x000000010000780c */ /* 0x000fe400057c1670 */
[----:B------:R-:W-:Y:S01]  /*e5c0*/  IADD3 R14, P3, R158, R22, RZ ;  /* 0x000000169e0e7210 */ /* 0x000fe20007f7e0ff */
[----:B------:R-:W-:Y:S02]  /*e5d0*/  IMAD R20, R15, R20, RZ ;  /* 0x000000140f147224 */ /* 0x000fe400078e02ff */
[----:B--2---:R-:W-:-:S05]  /*e5e0*/  @!P1 IMAD R3, R3, R17, R2 ;  /* 0x0000001103039224 */ /* 0x004fca00078e0202 */
[----:B------:R0:W-:Y:S01]  /*e5f0*/  @!P1 STG.E.U8 desc[UR36][R4.64+0xf9], R3 ;  /* 0x0000f90304009986 */ /* 0x0001e2000c101124 */
[C---:B------:R-:W-:Y:S02]  /*e600*/  ISETP.LT.OR P1, PT, R0.reuse, 0xf9, !P0 ;  /* 0x000000f90000780c */ /* 0x040fe40004721670 */
[----:B------:R-:W-:-:S11]  /*e610*/  ISETP.LT.OR P0, PT, R0, 0xfa, !P0 ;  /* 0x000000fa0000780c */ /* 0x000fd60004701670 */
[----:B0-----:R-:W-:Y:S05]  /*e620*/  @P1 BRA `(.L_x_289) ;  /* 0x00000000000c1947 */ /* 0x001fea0003800000 */
[----:B------:R-:W2:Y:S02]  /*e630*/  LDG.E.U8 R16, desc[UR36][R12.64+0xf8] ;  /* 0x0000f8240c107981 */ /* 0x000ea4000c1e1100 */
[----:B--2---:R-:W-:-:S05]  /*e640*/  PRMT R3, R16, 0x8880, RZ ;  /* 0x0000888010037816 */ /* 0x004fca00000000ff */
[----:B------:R-:W-:-:S07]  /*e650*/  IMAD R2, R3, R18, RZ ;  /* 0x0000001203027224 */ /* 0x000fce00078e02ff */
.L_x_289:
[----:B------:R-:W-:Y:S05]  /*e660*/  BSYNC B1 ;  /* 0x0000000000017941 */ /* 0x000fea0003800000 */
.L_x_288:
[----:B------:R-:W2:Y:S01]  /*e670*/  LDL.LU R3, [R1+0x1f8] ;  /* 0x0001f80001037983 */ /* 0x000ea20000300800 */
[----:B------:R-:W-:Y:S01]  /*e680*/  BSSY B1, `(.L_x_290) ;  /* 0x0000008000017945 */ /* 0x000fe20003800000 */
[----:B------:R-:W-:Y:S02]  /*e690*/  IMAD R21, R163, R21, R20 ;  /* 0x00000015a3157224 */ /* 0x000fe400078e0214 */
[----:B--2---:R-:W-:-:S05]  /*e6a0*/  @!P1 IMAD R3, R3, R17, R2 ;  /* 0x0000001103039224 */ /* 0x004fca00078e0202 */
[----:B------:R0:W-:Y:S01]  /*e6b0*/  @!P1 STG.E.U8 desc[UR36][R10.64+0xf8], R3 ;  /* 0x0000f8030a009986 */ /* 0x0001e2000c101124 */
[----:B------:R-:W-:Y:S05]  /*e6c0*/  @P0 BRA `(.L_x_291) ;  /* 0x00000000000c0947 */ /* 0x000fea0003800000 */
[----:B------:R-:W0:Y:S02]  /*e6d0*/  LDG.E.U8 R16, desc[UR36][R12.64+0xf9] ;  /* 0x0000f9240c107981 */ /* 0x000e24000c1e1100 */
[----:B0-----:R-:W-:-:S05]  /*e6e0*/  PRMT R3, R16, 0x8880, RZ ;  /* 0x0000888010037816 */ /* 0x001fca00000000ff */
[----:B------:R-:W-:-:S07]  /*e6f0*/  IMAD R2, R3, R18, RZ ;  /* 0x0000001203027224 */ /* 0x000fce00078e02ff */
.L_x_291:
[----:B------:R-:W-:Y:S05]  /*e700*/  BSYNC B1 ;  /* 0x0000000000017941 */ /* 0x000fea0003800000 */
.L_x_290:
[----:B0-----:R-:W2:Y:S01]  /*e710*/  LDL.LU R3, [R1+0x1fc] ;  /* 0x0001fc0001037983 */ /* 0x001ea20000300800 */
[----:B------:R-:W-:Y:S01]  /*e720*/  BSSY B1, `(.L_x_292) ;  /* 0x0000009000017945 */ /* 0x000fe20003800000 */
[----:B------:R-:W-:Y:S02]  /*e730*/  IADD3.X R15, R23, R159, R21, P3, !PT ;  /* 0x0000009f170f7210 */ /* 0x000fe40001ffe415 */
[----:B------:R-:W-:Y:S01]  /*e740*/  IADD3 R160, R21, R161, RZ ;  /* 0x000000a115a07210 */ /* 0x000fe20007ffe0ff */
[----:B--2---:R-:W-:-:S05]  /*e750*/  @!P0 IMAD R3, R3, R17, R2 ;  /* 0x0000001103038224 */ /* 0x004fca00078e0202 */
[----:B------:R0:W-:Y:S01]  /*e760*/  @!P0 STG.E.U8 desc[UR36][R10.64+0xf9], R3 ;  /* 0x0000f9030a008986 */ /* 0x0001e2000c101124 */
[----:B------:R-:W-:Y:S05]  /*e770*/  @P6 BRA `(.L_x_293) ;  /* 0x00000000000c6947 */ /* 0x000fea0003800000 */
[----:B------:R-:W0:Y:S02]  /*e780*/  LDG.E.U8 R16, desc[UR36][R14.64] ;  /* 0x000000240e107981 */ /* 0x000e24000c1e1100 */
[----:B0-----:R-:W-:-:S05]  /*e790*/  PRMT R3, R16, 0x8880, RZ ;  /* 0x0000888010037816 */ /* 0x001fca00000000ff */
[----:B------:R-:W-:-:S07]  /*e7a0*/  IMAD R2, R3, R18, RZ ;  /* 0x0000001203027224 */ /* 0x000fce00078e02ff */
.L_x_293:
[----:B------:R-:W-:Y:S05]  /*e7b0*/  BSYNC B1 ;  /* 0x0000000000017941 */ /* 0x000fea0003800000 */
.L_x_292:
[----:B------:R-:W-:Y:S01]  /*e7c0*/  ISETP.LT.OR P3, PT, R0, 0x2, !P2 ;  /* 0x000000020000780c */ /* 0x000fe20005761670 */
[----:B0-----:R-:W-:Y:S01]  /*e7d0*/  @!P6 IMAD R3, R24, R17, R2 ;  /* 0x000000111803e224 */ /* 0x001fe200078e0202 */
[----:B------:R-:W-:Y:S01]  /*e7e0*/  ISETP.GE.AND P0, PT, R154, 0x89, PT ;  /* 0x000000899a00780c */ /* 0x000fe20003f06270 */
[----:B------:R-:W-:Y:S01]  /*e7f0*/  BSSY B1, `(.L_x_294) ;  /* 0x000000b000017945 */ /* 0x000fe20003800000 */
[----:B------:R-:W-:Y:S02]  /*e800*/  IADD3.X R157, R153, R23, R160, P5, P4 ;  /* 0x00000017999d7210 */ /* 0x000fe40002fe84a0 */
[----:B------:R0:W-:Y:S01]  /*e810*/  @!P6 STG.E.U8 desc[UR36][R6.64], R3 ;  /* 0x000000030600e986 */ /* 0x0001e2000c101124 */
[C---:B------:R-:W-:Y:S02]  /*e820*/  ISETP.LT.OR P4, PT, R0.reuse, 0x1, !P0 ;  /* 0x000000010000780c */ /* 0x040fe40004781670 */
[C---:B------:R-:W-:Y:S02]  /*e830*/  ISETP.LT.OR P5, PT, R0.reuse, 0x2, !P0 ;  /* 0x000000020000780c */ /* 0x040fe400047a1670 */
[----:B------:R-:W-:-:S02]  /*e840*/  ISETP.LT.OR P6, PT, R0, 0x9, !P2 ;  /* 0x000000090000780c */ /* 0x000fc400057c1670 */
[----:B------:R-:W-:Y:S01]  /*e850*/  ISETP.LT.OR P1, PT, R0, 0xa, !P2 ;  /* 0x0000000a0000780c */ /* 0x000fe20005721670 */
[----:B------:R-:W-:-:S12]  /*e860*/  @P3 BRA `(.L_x_295) ;  /* 0x00000000000c3947 */ /* 0x000fd80003800000 */
[----:B------:R-:W0:Y:S02]  /*e870*/  LDG.E.U8 R16, desc[UR36][R14.64+0x1] ;  /* 0x000001240e107981 */ /* 0x000e24000c1e1100 */
[----:B0-----:R-:W-:-:S05]  /*e880*/  PRMT R3, R16, 0x8880, RZ ;  /* 0x0000888010037816 */ /* 0x001fca00000000ff */
[----:B------:R-:W-:-:S07]  /*e890*/  IMAD R2, R3, R18, RZ ;  /* 0x0000001203027224 */ /* 0x000fce00078e02ff */
.L_x_295:
[----:B------:R-:W-:Y:S05]  /*e8a0*/  BSYNC B1 ;  /* 0x0000000000017941 */ /* 0x000fea0003800000 */
.L_x_294:
[----:B------:R-:W-:Y:S01]  /*e8b0*/  @!P3 IMAD R25, R25, R17, R2 ;  /* 0x000000111919b224 */ /* 0x000fe200078e0202 */
[----:B------:R-:W-:Y:S04]  /*e8c0*/  BSSY B1, `(.L_x_296) ;  /* 0x0000006000017945 */ /* 0x000fe80003800000 */
[----:B------:R1:W-:Y:S01]  /*e8d0*/  @!P3 STG.E.U8 desc[UR36][R6.64+0x1], R25 ;  /* 0x000001190600b986 */ /* 0x0003e2000c101124 */
[----:B------:R-:W-:Y:S05]  /*e8e0*/  @P4 BRA `(.L_x_297) ;  /* 0x00000000000c4947 */ /* 0x000fea0003800000 */
[----:B------:R-:W0:Y:S02]  /*e8f0*/  LDG.E.U8 R16, desc[UR36][R156.64] ;  /* 0x000000249c107981 */ /* 0x000e24000c1e1100 */
[----:B0-----:R-:W-:-:S05]  /*e900*/  PRMT R3, R16, 0x8880, RZ ;  /* 0x0000888010037816 */ /* 0x001fca00000000ff */
[----:B------:R-:W-:-:S07]  /*e910*/  IMAD R2, R3, R18, RZ ;  /* 0x0000001203027224 */ /* 0x000fce00078e02ff */
.L_x_297:
[----:B------:R-:W-:Y:S05]  /*e920*/  BSYNC B1 ;  /* 0x0000000000017941 */ /* 0x000fea0003800000 */
.L_x_296:
[----:B0-----:R-:W-:Y:S01]  /*e930*/  @!P4 IMAD R3, R26, R17, R2 ;  /* 0x000000111a03c224 */ /* 0x001fe200078e0202 */
[----:B------:R-:W-:Y:S04]  /*e940*/  BSSY B1, `(.L_x_298) ;  /* 0x0000006000017945 */ /* 0x000fe80003800000 */
[----:B------:R0:W-:Y:S01]  /*e950*/  @!P4 STG.E.U8 desc[UR36][R8.64], R3 ;  /* 0x000000030800c986 */ /* 0x0001e2000c101124 */
[----:B------:R-:W-:Y:S05]  /*e960*/  @P5 BRA `(.L_x_299) ;  /* 0x00000000000c5947 */ /* 0x000fea0003800000 */
[----:B------:R-:W0:Y:S02]  /*e970*/  LDG.E.U8 R16, desc[UR36][R156.64+0x1] ;  /* 0x000001249c107981 */ /* 0x000e24000c1e1100 */
[----:B0-----:R-:W-:-:S05]  /*e980*/  PRMT R3, R16, 0x8880, RZ ;  /* 0x0000888010037816 */ /* 0x001fca00000000ff */
[----:B------:R-:W-:-:S07]  /*e990*/  IMAD R2, R3, R18, RZ ;  /* 0x0000001203027224 */ /* 0x000fce00078e02ff */
.L_x_299:
[----:B------:R-:W-:Y:S05]  /*e9a0*/  BSYNC B1 ;  /* 0x0000000000017941 */ /* 0x000fea0003800000 */
.L_x_298:
[----:B------:R-:W-:Y:S01]  /*e9b0*/  @!P5 IMAD R27, R27, R17, R2 ;  /* 0x000000111b1bd224 */ /* 0x000fe200078e0202 */
[----:B------:R-:W-:Y:S04]  /*e9c0*/  BSSY B1, `(.L_x_300) ;  /* 0x0000006000017945 */ /* 0x000fe80003800000 */
[----:B------:R2:W-:Y:S01]  /*e9d0*/  @!P5 STG.E.U8 desc[UR36][R8.64+0x1], R27 ;  /* 0x0000011b0800d986 */ /* 0x0005e2000c101124 */
[----:B------:R-:W-:Y:S05]  /*e9e0*/  @P6 BRA `(.L_x_301) ;  /* 0x00000000000c6947 */ /* 0x000fea0003800000 */
[----:B------:R-:W0:Y:S02]  /*e9f0*/  LDG.E.U8 R16, desc[UR36][R14.64+0x8] ;  /* 0x000008240e107981 */ /* 0x000e24000c1e1100 */
[----:B0-----:R-:W-:-:S05]  /*ea00*/  PRMT R3, R16, 0x8880, RZ ;  /* 0x0000888010037816 */ /* 0x001fca00000000ff */
[----:B------:R-:W-:-:S07]  /*ea10*/  IMAD R2, R3, R18, RZ ;  /* 0x0000001203027224 */ /* 0x000fce00078e02ff */
.L_x_301:
[----:B------:R-:W-:Y:S05]  /*ea20*/  BSYNC B1 ;  /* 0x0000000000017941 */ /* 0x000fea0003800000 */
.L_x_300:
[----:B0-----:R-:W-:Y:S01]  /*ea30*/  @!P6 IMAD R3, R28, R17, R2 ;  /* 0x000000111c03e224 */ /* 0x001fe200078e0202 */
[----:B------:R-:W-:Y:S04]  /*ea40*/  BSSY B1, `(.L_x_302) ;  /* 0x0000006000017945 */ /* 0x000fe80003800000 */
[----:B------:R0:W-:Y:S01]  /*ea50*/  @!P6 STG.E.U8 desc[UR36][R6.64+0x8], R3 ;  /* 0x000008030600e986 */ /* 0x0001e2000c101124 */
[----:B------:R-:W-:Y:S05]  /*ea60*/  @P1 BRA `(.L_x_303) ;  /* 0x00000000000c1947 */ /* 0x000fea0003800000 */
[----:B------:R-:W0:Y:S02]  /*ea70*/  LDG.E.U8 R16, desc[UR36][R14.64+0x9] ;  /* 0x000009240e107981 */ /* 0x000e24000c1e1100 */
[----:B0-----:R-:W-:-:S05]  /*ea80*/  PRMT R3, R16, 0x8880, RZ ;  /* 0x0000888010037816 */ /* 0x001fca00000000ff */
[----:B------:R-:W-:-:S07]  /*ea90*/  IMAD R2, R3, R18, RZ ;  /* 0x0000001203027224 */ /* 0x000fce00078e02ff */
.L_x_303:
[----:B------:R-:W-:Y:S05]  /*eaa0*/  BSYNC B1 ;  /* 0x0000000000017941 */ /* 0x000fea0003800000 */
.L_x_302:
[C---:B------:R-:W-:Y:S01]  /*eab0*/  ISETP.LT.OR P4, PT, R0.reuse, 0x9, !P0 ;  /* 0x000000090000780c */ /* 0x040fe20004781670 */
[----:B------:R-:W-:Y:S01]  /*eac0*/  @!P1 IMAD R29, R29, R17, R2 ;  /* 0x000000111d1d9224 */ /* 0x000fe200078e0202 */
[----:B------:R-:W-:Y:S01]  /*ead0*/  BSSY B1, `(.L_x_304) ;  /* 0x000000a000017945 */ /* 0x000fe20003800000 */
[C---:B------:R-:W-:Y:S02]  /*eae0*/  ISETP.LT.OR P3, PT, R0.reuse, 0xa, !P0 ;  /* 0x0000000a0000780c */ /* 0x040fe40004761670 */
[C---:B------:R-:W-:Y:S01]  /*eaf0*/  ISETP.LT.OR P5, PT, R0.reuse, 0x11, !P2 ;  /* 0x000000110000780c */ /* 0x040fe200057a1670 */
[----:B------:R3:W-:Y:S01]  /*eb00*/  @!P1 STG.E.U8 desc[UR36][R6.64+0x9], R29 ;  /* 0x0000091d06009986 */ /* 0x0007e2000c101124 */
[C---:B------:R-:W-:Y:S02]  /*eb10*/  ISETP.LT.OR P6, PT, R0.reuse, 0x12, !P2 ;  /* 0x000000120000780c */ /* 0x040fe400057c1670 */
[----:B------:R-:W-:-:S04]  /*eb20*/  ISETP.LT.OR P1, PT, R0, 0x11, !P0 ;  /* 0x000000110000780c */ /* 0x000fc80004721670 */
[----:B------:R-:W-:Y:S09]  /*eb30*/  @P4 BRA `(.L_x_305) ;  /* 0x00000000000c4947 */ /* 0x000ff20003800000 */
[----:B------:R-:W0:Y:S02]  /*eb40*/  LDG.E.U8 R16, desc[UR36][R156.64+0x8] ;  /* 0x000008249c107981 */ /* 0x000e24000c1e1100 */
[----:B0-----:R-:W-:-:S05]  /*eb50*/  PRMT R3, R16, 0x8880, RZ ;  /* 0x0000888010037816 */ /* 0x001fca00000000ff */
[----:B------:R-:W-:-:S07]  /*eb60*/  IMAD R2, R3, R18, RZ ;  /* 0x0000001203027224 */ /* 0x000fce00078e02ff */
.L_x_305:
[----:B------:R-:W-:Y:S05]  /*eb70*/  BSYNC B1 ;  /* 0x0000000000017941 */ /* 0x000fea0003800000 */
.L_x_304:
[----:B0-----:R-:W-:Y:S01]  /*eb80*/  @!P4 IMAD R3, R30, R17, R2 ;  /* 0x000000111e03c224 */ /* 0x001fe200078e0202 */
[----:B------:R-:W-:Y:S04]  /*eb90*/  BSSY B1, `(.L_x_306) ;  /* 0x0000006000017945 */ /* 0x000fe80003800000 */
[----:B------:R0:W-:Y:S01]  /*eba0*/  @!P4 STG.E.U8 desc[UR36][R8.64+0x8], R3 ;  /* 0x000008030800c986 */ /* 0x0001e2000c101124 */
[----:B------:R-:W-:Y:S05]  /*ebb0*/  @P3 BRA `(.L_x_307) ;  /* 0x00000000000c3947 */ /* 0x000fea0003800000 */
[----:B------:R-:W0:Y:S02]  /*ebc0*/  LDG.E.U8 R16, desc[UR36][R156.64+0x9] ;  /* 0x000009249c107981 */ /* 0x000e24000c1e1100 */
[----:B0-----:R-:W-:-:S05]  /*ebd0*/  PRMT R3, R16, 0x8880, RZ ;  /* 0x0000888010037816 */ /* 0x001fca00000000ff */
[----:B------:R-:W-:-:S07]  /*ebe0*/  IMAD R2, R3, R18, RZ ;  /* 0x0000001203027224 */ /* 0x000fce00078e02ff */
.L_x_307:
[----:B------:R-:W-:Y:S05]  /*ebf0*/  BSYNC B1 ;  /* 0x0000000000017941 */ /* 0x000fea0003800000 */
.L_x_306:
[----:B------:R-:W-:Y:S01]  /*ec00*/  @!P3 IMAD R31, R31, R17, R2 ;  /* 0x000000111f1fb224 */ /* 0x000fe200078e0202 */
[----:B------:R-:W-:Y:S04]  /*ec10*/  BSSY B1, `(.L_x_308) ;  /* 0x0000006000017945 */ /* 0x000fe80003800000 */
[----:B------:R4:W-:Y:S01]  /*ec20*/  @!P3 STG.E.U8 desc[UR36][R8.64+0x9], R31 ;  /* 0x0000091f0800b986 */ /* 0x0009e2000c101124 */
[----:B------:R-:W-:Y:S05]  /*ec30*/  @P5 BRA `(.L_x_309) ;  /* 0x00000000000c5947 */ /* 0x000fea0003800000 */
[----:B------:R-:W0:Y:S02]  /*ec40*/  LDG.E.U8 R16, desc[UR36][R14.64+0x10] ;  /* 0x000010240e107981 */ /* 0x000e24000c1e1100 */
[----:B0-----:R-:W-:-:S05]  /*ec50*/  PRMT R3, R16, 0x8880, RZ ;  /* 0x0000888010037816 */ /* 0x001fca00000000ff */
[----:B------:R-:W-:-:S07]  /*ec60*/  IMAD R2, R3, R18, RZ ;  /* 0x0000001203027224 */ /* 0x000fce00078e02ff */
.L_x_309:
[----:B------:R-:W-:Y:S05]  /*ec70*/  BSYNC B1 ;  /* 0x0000000000017941 */ /* 0x000fea0003800000 */
.L_x_308:
[----:B0-----:R-:W-:Y:S01]  /*ec80*/  @!P5 IMAD R3, R32, R17, R2 ;  /* 0x000000112003d224 */ /* 0x001fe200078e0202 */
[----:B------:R-:W-:Y:S04]  /*ec90*/  BSSY B1, `(.L_x_310) ;  /* 0x0000006000017945 */ /* 0x000fe80003800000 */
[----:B------:R0:W-:Y:S01]  /*eca0*/  @!P5 STG.E.U8 desc[UR36][R6.64+0x10], R3 ;  /* 0x000010030600d986 */ /* 0x0001e2000c101124 */
[----:B------:R-:W-:Y:S05]  /*ecb0*/  @P6 BRA `(.L_x_311) ;  /* 0x00000000000c6947 */ /* 0x000fea0003800000 */
[----:B------:R-:W0:Y:S02]  /*ecc0*/  LDG.E.U8 R16, desc[UR36][R14.64+0x11] ;  /* 0x000011240e107981 */ /* 0x000e24000c1e1100 */
[----:B0-----:R-:W-:-:S05]  /*ecd0*/  PRMT R3, R16, 0x8880, RZ ;  /* 0x0000888010037816 */ /* 0x001fca00000000ff */
[----:B------:R-:W-:-:S07]  /*ece0*/  IMAD R2, R3, R18, RZ ;  /* 0x0000001203027224 */ /* 0x000fce00078e02ff */
.L_x_311:
[----:B------:R-:W-:Y:S05]  /*ecf0*/  BSYNC B1 ;  /* 0x0000000000017941 */ /* 0x000fea0003800000 */
.L_x_310:
[----:B------:R-:W-:Y:S01]  /*ed00*/  @!P6 IMAD R33, R33, R17, R2 ;  /* 0x000000112121e224 */ /* 0x000fe200078e0202 */
[----:B------:R-:W-:Y:S04]  /*ed10*/  BSSY B1, `(.L_x_312) ;  /* 0x0000006000017945 */ /* 0x000fe80003800000 */
[----:B------:R0:W-:Y:S01]  /*ed20*/  @!P6 STG.E.U8 desc[UR36][R6.64+0x11], R33 ;  /* 0x000011210600e986 */ /* 0x0001e2000c101124 */
[----:B------:R-:W-:Y:S05]  /*ed30*/  @P1 BRA `(.L_x_313) ;  /* 0x00000000000c1947 */ /* 0x000fea0003800000 */
[----:B------:R-:W0:Y:S02]  /*ed40*/  LDG.E.U8 R16, desc[UR36][R156.64+0x10] ;  /* 0x000010249c107981 */ /* 0x000e24000c1e1100 */
[----:B0-----:R-:W-:-:S05]  /*ed50*/  PRMT R3, R16, 0x8880, RZ ;  /* 0x0000888010037816 */ /* 0x001fca00000000ff */
[----:B------:R-:W-:-:S07]  /*ed60*/  IMAD R2, R3, R18, RZ ;  /* 0x0000001203027224 */ /* 0x000fce00078e02ff */
.L_x_313:
[----:B------:R-:W-:Y:S05]  /*ed70*/  BSYNC B1 ;  /* 0x0000000000017941 */ /* 0x000fea0003800000 */
.L_x_312:
[----:B------:R-:W-:Y:S01]  /*ed80*/  ISETP.LT.OR P4, PT, R0, 0x12, !P0 ;  /* 0x000000120000780c */ /* 0x000fe20004781670 */
[----:B0-----:R-:W-:Y:S01]  /*ed90*/  @!P1 IMAD R3, R34, R17, R2 ;  /* 0x0000001122039224 */ /* 0x001fe200078e0202 */
        /* <DEDUP_REMOVED lines=10> */
.L_x_315:
[----:B------:R-:W-:Y:S05]  /*ee40*/  BSYNC B1 ;  /* 0x0000000000017941 */ /* 0x000fea0003800000 */
.L_x_314:
[----:B------:R-:W-:Y:S01]  /*ee50*/  @!P4 IMAD R35, R35, R17, R2 ;  /* 0x000000112323c224 */ /* 0x000fe200078e0202 */
[----:B------:R-:W-:Y:S04]  /*ee60*/  BSSY B1, `(.L_x_316) ;  /* 0x0000006000017945 */ /* 0x000fe80003800000 */
[----:B------:R0:W-:Y:S01]  /*ee70*/  @!P4 STG.E.U8 desc[UR36][R8.64+0x11], R35 ;  /* 0x000011230800c986 */ /* 0x0001e2000c101124 */
[----:B------:R-:W-:Y:S05]  /*ee80*/  @P3 BRA `(.L_x_317) ;  /* 0x00000000000c3947 */ /* 0x000fea0003800000 */
[----:B------:R-:W0:Y:S02]  /*ee90*/  LDG.E.U8 R16, desc[UR36][R14.64+0x18] ;  /* 0x000018240e107981 */ /* 0x000e24000c1e1100 */
[----:B0-----:R-:W-:-:S05]  /*eea0*/  PRMT R3, R16, 0x8880, RZ ;  /* 0x0000888010037816 */ /* 0x001fca00000000ff */
[----:B------:R-:W-:-:S07]  /*eeb0*/  IMAD R2, R3, R18, RZ ;  /* 0x0000001203027224 */ /* 0x000fce00078e02ff */
.L_x_317:
[----:B------:R-:W-:Y:S05]  /*eec0*/  BSYNC B1 ;  /* 0x0000000000017941 */ /* 0x000fea0003800000 */
.L_x_316:
[----:B0-----:R-:W-:Y:S01]  /*eed0*/  @!P3 IMAD R3, R36, R17, R2 ;  /* 0x000000112403b224 */ /* 0x001fe200078e0202 */
[----:B------:R-:W-:Y:S04]  /*eee0*/  BSSY B1, `(.L_x_318) ;  /* 0x0000006000017945 */ /* 0x000fe80003800000 */
[----:B------:R0:W-:Y:S01]  /*eef0*/  @!P3 STG.E.U8 desc[UR36][R6.64+0x18], R3 ;  /* 0x000018030600b986 */ /* 0x0001e2000c101124 */
[----:B------:R-:W-:Y:S05]  /*ef00*/  @P5 BRA `(.L_x_319) ;  /* 0x00000000000c5947 */ /* 0x000fea0003800000 */
[----:B------:R-:W0:Y:S02]  /*ef10*/  LDG.E.U8 R16, desc[UR36][R14.64+0x19] ;  /* 0x000019240e107981 */ /* 0x000e24000c1e1100 */
[----:B0-----:R-:W-:-:S05]  /*ef20*/  PRMT R3, R16, 0x8880, RZ ;  /* 0x0000888010037816 */ /* 0x001fca00000000ff */
[----:B------:R-:W-:-:S07]  /*ef30*/  IMAD R2, R3, R18, RZ ;  /* 0x0000001203027224 */ /* 0x000fce00078e02ff */
.L_x_319:
[----:B------:R-:W-:Y:S05]  /*ef40*/  BSYNC B1 ;  /* 0x0000000000017941 */ /* 0x000fea0003800000 */
.L_x_318:
[----:B------:R-:W-:Y:S01]  /*ef50*/  @!P5 IMAD R37, R37, R17, R2 ;  /* 0x000000112525d224 */ /* 0x000fe200078e0202 */
[----:B------:R-:W-:Y:S04]  /*ef60*/  BSSY B1, `(.L_x_320) ;  /* 0x0000006000017945 */ /* 0x000fe80003800000 */
[----:B------:R0:W-:Y:S01]  /*ef70*/  @!P5 STG.E.U8 desc[UR36][R6.64+0x19], R37 ;  /* 0x000019250600d986 */ /* 0x0001e2000c101124 */
[----:B------:R-:W-:Y:S05]  /*ef80*/  @P6 BRA `(.L_x_321) ;  /* 0x00000000000c6947 */ /* 0x000fea0003800000 */
[----:B------:R-:W0:Y:S02]  /*ef90*/  LDG.E.U8 R16, desc[UR36][R156.64+0x18] ;  /* 0x000018249c107981 */ /* 0x000e24000c1e1100 */
[----:B0-----:R-:W-:-:S05]  /*efa0*/  PRMT R3, R16, 0x8880, RZ ;  /* 0x0000888010037816 */ /* 0x001fca00000000ff */
[----:B------:R-:W-:-:S07]  /*efb0*/  IMAD R2, R3, R18, RZ ;  /* 0x0000001203027224 */ /* 0x000fce00078e02ff */
.L_x_321:
[----:B------:R-:W-:Y:S05]  /*efc0*/  BSYNC B1 ;  /* 0x0000000000017941 */ /* 0x000fea0003800000 */
.L_x_320:
[----:B0-----:R-:W-:Y:S01]  /*efd0*/  @!P6 IMAD R3, R38, R17, R2 ;  /* 0x000000112603e224 */ /* 0x001fe200078e0202 */
[----:B------:R-:W-:Y:S04]  /*efe0*/  BSSY B1, `(.L_x_322) ;  /* 0x0000006000017945 */ /* 0x000fe80003800000 */
[----:B------:R0:W-:Y:S01]  /*eff0*/  @!P6 STG.E.U8 desc[UR36][R8.64+0x18], R3 ;  /* 0x000018030800e986 */ /* 0x0001e2000c101124 */
[----:B------:R-:W-:Y:S05]  /*f000*/  @P1 BRA `(.L_x_323) ;  /* 0x00000000000c1947 */ /* 0x000fea0003800000 */
[----:B------:R-:W0:Y:S02]  /*f010*/  LDG.E.U8 R16, desc[UR36][R156.64+0x19] ;  /* 0x000019249c107981 */ /* 0x000e24000c1e1100 */
[----:B0-----:R-:W-:-:S05]  /*f020*/  PRMT R3, R16, 0x8880, RZ ;  /* 0x0000888010037816 */ /* 0x001fca00000000ff */
[----:B------:R-:W-:-:S07]  /*f030*/  IMAD R2, R3, R18, RZ ;  /* 0x0000001203027224 */ /* 0x000fce00078e02ff */
.L_x_323:
[----:B------:R-:W-:Y:S05]  /*f040*/  BSYNC B1 ;  /* 0x0000000000017941 */ /* 0x000fea0003800000 */
.L_x_322:
        /* <DEDUP_REMOVED lines=12> */
.L_x_325:
[----:B------:R-:W-:Y:S05]  /*f110*/  BSYNC B1 ;  /* 0x0000000000017941 */ /* 0x000fea0003800000 */
.L_x_324:
[----:B0-----:R-:W-:Y:S01]  /*f120*/  @!P4 IMAD R3, R40, R17, R2 ;  /* 0x000000112803c224 */ /* 0x001fe200078e0202 */
[----:B------:R-:W-:Y:S04]  /*f130*/  BSSY B1, `(.L_x_326) ;  /* 0x0000006000017945 */ /* 0x000fe80003800000 */
[----:B------:R0:W-:Y:S01]  /*f140*/  @!P4 STG.E.U8 desc[UR36][R6.64+0x20], R3 ;  /* 0x000020030600c986 */ /* 0x0001e2000c101124 */
[----:B------:R-:W-:Y:S05]  /*f150*/  @P3 BRA `(.L_x_327) ;  /* 0x00000000000c3947 */ /* 0x000fea0003800000 */
[----:B------:R-:W0:Y:S02]  /*f160*/  LDG.E.U8 R16, desc[UR36][R14.64+0x21] ;  /* 0x000021240e107981 */ /* 0x000e24000c1e1100 */
[----:B0-----:R-:W-:-:S05]  /*f170*/  PRMT R3, R16, 0x8880, RZ ;  /* 0x0000888010037816 */ /* 0x001fca00000000ff */
[----:B------:R-:W-:-:S07]  /*f180*/  IMAD R2, R3, R18, RZ ;  /* 0x0000001203027224 */ /* 0x000fce00078e02ff */
.L_x_327:
[----:B------:R-:W-:Y:S05]  /*f190*/  BSYNC B1 ;  /* 0x0000000000017941 */ /* 0x000fea0003800000 */
.L_x_326:
[----:B------:R-:W-:Y:S01]  /*f1a0*/  @!P3 IMAD R41, R41, R17, R2 ;  /* 0x000000112929b224 */ /* 0x000fe200078e0202 */
[----:B------:R-:W-:Y:S04]  /*f1b0*/  BSSY B1, `(.L_x_328) ;  /* 0x0000006000017945 */ /* 0x000fe80003800000 */
[----:B------:R0:W-:Y:S01]  /*f1c0*/  @!P3 STG.E.U8 desc[UR36][R6.64+0x21], R41 ;  /* 0x000021290600b986 */ /* 0x0001e2000c101124 */
[----:B------:R-:W-:Y:S05]  /*f1d0*/  @P5 BRA `(.L_x_329) ;  /* 0x00000000000c5947 */ /* 0x000fea0003800000 */
[----:B------:R-:W0:Y:S02]  /*f1e0*/  LDG.E.U8 R16, desc[UR36][R156.64+0x20] ;  /* 0x000020249c107981 */ /* 0x000e24000c1e1100 */
[----:B0-----:R-:W-:-:S05]  /*f1f0*/  PRMT R3, R16, 0x8880, RZ ;  /* 0x0000888010037816 */ /* 0x001fca00000000ff */
[----:B------:R-:W-:-:S07]  /*f200*/  IMAD R2, R3, R18, RZ ;  /* 0x0000001203027224 */ /* 0x000fce00078e02ff */
.L_x_329:
[----:B------:R-:W-:Y:S05]  /*f210*/  BSYNC B1 ;  /* 0x0000000000017941 */ /* 0x000fea0003800000 */
.L_x_328:
[----:B0-----:R-:W-:Y:S01]  /*f220*/  @!P5 IMAD R3, R42, R17, R2 ;  /* 0x000000112a03d224 */ /* 0x001fe200078e0202 */
[----:B------:R-:W-:Y:S04]  /*f230*/  BSSY B1, `(.L_x_330) ;  /* 0x0000006000017945 */ /* 0x000fe80003800000 */
[----:B------:R0:W-:Y:S01]  /*f240*/  @!P5 STG.E.U8 desc[UR36][R8.64+0x20], R3 ;  /* 0x000020030800d986 */ /* 0x0001e2000c101124 */
[----:B------:R-:W-:Y:S05]  /*f250*/  @P6 BRA `(.L_x_331) ;  /* 0x00000000000c6947 */ /* 0x000fea0003800000 */
[----:B------:R-:W0:Y:S02]  /*f260*/  LDG.E.U8 R16, desc[UR36][R156.64+0x21] ;  /* 0x000021249c107981 */ /* 0x000e24000c1e1100 */
[----:B0-----:R-:W-:-:S05]  /*f270*/  PRMT R3, R16, 0x8880, RZ ;  /* 0x0000888010037816 */ /* 0x001fca00000000ff */
[----:B------:R-:W-:-:S07]  /*f280*/  IMAD R2, R3, R18, RZ ;  /* 0x0000001203027224 */ /* 0x000fce00078e02ff */
.L_x_331:
[----:B------:R-:W-:Y:S05]  /*f290*/  BSYNC B1 ;  /* 0x0000000000017941 */ /* 0x000fea0003800000 */
.L_x_330:
[----:B------:R-:W-:Y:S01]  /*f2a0*/  @!P6 IMAD R43, R43, R17, R2 ;  /* 0x000000112b2be224 */ /* 0x000fe200078e0202 */
[----:B------:R-:W-:Y:S04]  /*f2b0*/  BSSY B1, `(.L_x_332) ;  /* 0x0000006000017945 */ /* 0x000fe80003800000 */
[----:B------:R0:W-:Y:S01]  /*f2c0*/  @!P6 STG.E.U8 desc[UR36][R8.64+0x21], R43 ;  /* 0x0000212b0800e986 */ /* 0x0001e2000c101124 */
[----:B------:R-:W-:Y:S05]  /*f2d0*/  @P1 BRA `(.L_x_333) ;  /* 0x00000000000c1947 */ /* 0x000fea0003800000 */
[----:B------:R-:W0:Y:S02]  /*f2e0*/  LDG.E.U8 R16, desc[UR36][R14.64+0x28] ;  /* 0x000028240e107981 */ /* 0x000e24000c1e1100 */
[----:B0-----:R-:W-:-:S05]  /*f2f0*/  PRMT R3, R16, 0x8880, RZ ;  /* 0x0000888010037816 */ /* 0x001fca00000000ff */
[----:B------:R-:W-:-:S07]  /*f300*/  IMAD R2, R3, R18, RZ ;  /* 0x0000001203027224 */ /* 0x000fce00078e02ff */
.L_x_333:
[----:B------:R-:W-:Y:S05]  /*f310*/  BSYNC B1 ;  /* 0x0000000000017941 */ /* 0x000fea0003800000 */
.L_x_332:
        /* <DEDUP_REMOVED lines=12> */
.L_x_335:
[----:B------:R-:W-:Y:S05]  /*f3e0*/  BSYNC B1 ;  /* 0x0000000000017941 */ /* 0x000fea0003800000 */
.L_x_334:
[----:B------:R-:W-:Y:S01]  /*f3f0*/  @!P4 IMAD R45, R45, R17, R2 ;  /* 0x000000112d2dc224 */ /* 0x000fe200078e0202 */
[----:B------:R-:W-:Y:S04]  /*f400*/  BSSY B1, `(.L_x_336) ;  /* 0x0000006000017945 */ /* 0x000fe80003800000 */
[----:B------:R0:W-:Y:S01]  /*f410*/  @!P4 STG.E.U8 desc[UR36][R6.64+0x29], R45 ;  /* 0x0000292d0600c986 */ /* 0x0001e2000c101124 */
[----:B------:R-:W-:Y:S05]  /*f420*/  @P3 BRA `(.L_x_337) ;  /* 0x00000000000c3947 */ /* 0x000fea0003800000 */
[----:B------:R-:W0:Y:S02]  /*f430*/  LDG.E.U8 R16, desc[UR36][R156.64+0x28] ;  /* 0x000028249c107981 */ /* 0x000e24000c1e1100 */
[----:B0-----:R-:W-:-:S05]  /*f440*/  PRMT R3, R16, 0x8880, RZ ;  /* 0x0000888010037816 */ /* 0x001fca00000000ff */
[----:B------:R-:W-:-:S07]  /*f450*/  IMAD R2, R3, R18, RZ ;  /* 0x0000001203027224 */ /* 0x000fce00078e02ff */
.L_x_337:
[----:B------:R-:W-:Y:S05]  /*f460*/  BSYNC B1 ;  /* 0x0000000000017941 */ /* 0x000fea0003800000 */
.L_x_336:
[----:B0-----:R-:W-:Y:S01]  /*f470*/  @!P3 IMAD R3, R46, R17, R2 ;  /* 0x000000112e03b224 */ /* 0x001fe200078e0202 */
[----:B------:R-:W-:Y:S04]  /*f480*/  BSSY B1, `(.L_x_338) ;  /* 0x0000006000017945 */ /* 0x000fe80003800000 */
[----:B------:R0:W-:Y:S01]  /*f490*/  @!P3 STG.E.U8 desc[UR36][R8.64+0x28], R3 ;  /* 0x000028030800b986 */ /* 0x0001e2000c101124 */
[----:B------:R-:W-:Y:S05]  /*f4a0*/  @P5 BRA `(.L_x_339) ;  /* 0x00000000000c5947 */ /* 0x000fea0003800000 */
[----:B------:R-:W0:Y:S02]  /*f4b0*/  LDG.E.U8 R16, desc[UR36][R156.64+0x29] ;  /* 0x000029249c107981 */ /* 0x000e24000c1e1100 */
[----:B0-----:R-:W-:-:S05]  /*f4c0*/  PRMT R3, R16, 0x8880, RZ ;  /* 0x0000888010037816 */ /* 0x001fca00000000ff */
[----:B------:R-:W-:-:S07]  /*f4d0*/  IMAD R2, R3, R18, RZ ;  /* 0x0000001203027224 */ /* 0x000fce00078e02ff */
.L_x_339:
[----:B------:R-:W-:Y:S05]  /*f4e0*/  BSYNC B1 ;  /* 0x0000000000017941 */ /* 0x000fea0003800000 */
.L_x_338:
[----:B------:R-:W-:Y:S01]  /*f4f0*/  @!P5 IMAD R47, R47, R17, R2 ;  /* 0x000000112f2fd224 */ /* 0x000fe200078e0202 */
[----:B------:R-:W-:Y:S04]  /*f500*/  BSSY B1, `(.L_x_340) ;  /* 0x0000006000017945 */ /* 0x000fe80003800000 */
[----:B------:R0:W-:Y:S01]  /*f510*/  @!P5 STG.E.U8 desc[UR36][R8.64+0x29], R47 ;  /* 0x0000292f0800d986 */ /* 0x0001e2000c101124 */
[----:B------:R-:W-:Y:S05]  /*f520*/  @P6 BRA `(.L_x_341) ;  /* 0x00000000000c6947 */ /* 0x000fea0003800000 */
[----:B------:R-:W0:Y:S02]  /*f530*/  LDG.E.U8 R16, desc[UR36][R14.64+0x30] ;  /* 0x000030240e107981 */ /* 0x000e24000c1e1100 */
[----:B0-----:R-:W-:-:S05]  /*f540*/  PRMT R3, R16, 0x8880, RZ ;  /* 0x0000888010037816 */ /* 0x001fca00000000ff */
[----:B------:R-:W-:-:S07]  /*f550*/  IMAD R2, R3, R18, RZ ;  /* 0x0000001203027224 */ /* 0x000fce00078e02ff */
.L_x_341:
[----:B------:R-:W-:Y:S05]  /*f560*/  BSYNC B1 ;  /* 0x0000000000017941 */ /* 0x000fea0003800000 */
.L_x_340:
[----:B0-----:R-:W-:Y:S01]  /*f570*/  @!P6 IMAD R3, R48, R17, R2 ;  /* 0x000000113003e224 */ /* 0x001fe200078e0202 */
[----:B------:R-:W-:Y:S04]  /*f580*/  BSSY B1, `(.L_x_342) ;  /* 0x0000006000017945 */ /* 0x000fe80003800000 */
[----:B------:R0:W-:Y:S01]  /*f590*/  @!P6 STG.E.U8 desc[UR36][R6.64+0x30], R3 ;  /* 0x000030030600e986 */ /* 0x0001e2000c101124 */
[----:B------:R-:W-:Y:S05]  /*f5a0*/  @P1 BRA `(.L_x_343) ;  /* 0x00000000000c1947 */ /* 0x000fea0003800000 */
[----:B------:R-:W0:Y:S02]  /*f5b0*/  LDG.E.U8 R16, desc[UR36][R14.64+0x31] ;  /* 0x000031240e107981 */ /* 0x000e24000c1e1100 */
[----:B0-----:R-:W-:-:S05]  /*f5c0*/  PRMT R3, R16, 0x8880, RZ ;  /* 0x0000888010037816 */ /* 0x001fca00000000ff */
[----:B------:R-:W-:-:S07]  /*f5d0*/  IMAD R2, R3, R18, RZ ;  /* 0x0000001203027224 */ /* 0x000fce00078e02ff */
.L_x_343:
[----:B------:R-:W-:Y:S05]  /*f5e0*/  BSYNC B1 ;  /* 0x0000000000017941 */ /* 0x000fea0003800000 */
.L_x_342:
        /* <DEDUP_REMOVED lines=12> */
.L_x_345:
[----:B------:R-:W-:Y:S05]  /*f6b0*/  BSYNC B1 ;  /* 0x0000000000017941 */ /* 0x000fea0003800000 */
.L_x_344:
[----:B0-----:R-:W-:Y:S01]  /*f6c0*/  @!P4 IMAD R3, R50, R17, R2 ;  /* 0x000000113203c224 */ /* 0x001fe200078e0202 */
[----:B------:R-:W-:Y:S04]  /*f6d0*/  BSSY B1, `(.L_x_346) ;  /* 0x0000006000017945 */ /* 0x000fe80003800000 */
[----:B------:R0:W-:Y:S01]  /*f6e0*/  @!P4 STG.E.U8 desc[UR36][R8.64+0x30], R3 ;  /* 0x000030030800c986 */ /* 0x0001e2000c101124 */
[----:B------:R-:W-:Y:S05]  /*f6f0*/  @P3 BRA `(.L_x_347) ;  /* 0x00000000000c3947 */ /* 0x000fea0003800000 */
[----:B------:R-:W0:Y:S02]  /*f700*/  LDG.E.U8 R16, desc[UR36][R156.64+0x31] ;  /* 0x000031249c107981 */ /* 0x000e24000c1e1100 */
[----:B0-----:R-:W-:-:S05]  /*f710*/  PRMT R3, R16, 0x8880, RZ ;  /* 0x0000888010037816 */ /* 0x001fca00000000ff */
[----:B------:R-:W-:-:S07]  /*f720*/  IMAD R2, R3, R18, RZ ;  /* 0x0000001203027224 */ /* 0x000fce00078e02ff */
.L_x_347:
[----:B------:R-:W-:Y:S05]  /*f730*/  BSYNC B1 ;  /* 0x0000000000017941 */ /* 0x000fea0003800000 */
.L_x_346:
[----:B------:R-:W-:Y:S01]  /*f740*/  @!P3 IMAD R51, R51, R17, R2 ;  /* 0x000000113333b224 */ /* 0x000fe200078e0202 */
[----:B------:R-:W-:Y:S04]  /*f750*/  BSSY B1, `(.L_x_348) ;  /* 0x0000006000017945 */ /* 0x000fe80003800000 */
[----:B------:R0:W-:Y:S01]  /*f760*/  @!P3 STG.E.U8 desc[UR36][R8.64+0x31], R51 ;  /* 0x000031330800b986 */ /* 0x0001e2000c101124 */
[----:B------:R-:W-:Y:S05]  /*f770*/  @P5 BRA `(.L_x_349) ;  /* 0x00000000000c5947 */ /* 0x000fea0003800000 */
[----:B------:R-:W0:Y:S02]  /*f780*/  LDG.E.U8 R16, desc[UR36][R14.64+0x38] ;  /* 0x000038240e107981 */ /* 0x000e24000c1e1100 */
[----:B0-----:R-:W-:-:S05]  /*f790*/  PRMT R3, R16, 0x8880, RZ ;  /* 0x0000888010037816 */ /* 0x001fca00000000ff */
[----:B------:R-:W-:-:S07]  /*f7a0*/  IMAD R2, R3, R18, RZ ;  /* 0x0000001203027224 */ /* 0x000fce00078e02ff */
.L_x_349:
[----:B------:R-:W-:Y:S05]  /*f7b0*/  BSYNC B1 ;  /* 0x0000000000017941 */ /* 0x000fea0003800000 */
.L_x_348:
[----:B0-----:R-:W-:Y:S01]  /*f7c0*/  @!P5 IMAD R3, R52, R17, R2 ;  /* 0x000000113403d224 */ /* 0x001fe200078e0202 */
[----:B------:R-:W-:Y:S04]  /*f7d0*/  BSSY B1, `(.L_x_350) ;  /* 0x0000006000017945 */ /* 0x000fe80003800000 */
[----:B------:R0:W-:Y:S01]  /*f7e0*/  @!P5 STG.E.U8 desc[UR36][R6.64+0x38], R3 ;  /* 0x000038030600d986 */ /* 0x0001e2000c101124 */
[----:B------:R-:W-:Y:S05]  /*f7f0*/  @P6 BRA `(.L_x_351) ;  /* 0x00000000000c6947 */ /* 0x000fea0003800000 */
[----:B------:R-:W0:Y:S02]  /*f800*/  LDG.E.U8 R16, desc[UR36][R14.64+0x39] ;  /* 0x000039240e107981 */ /* 0x000e24000c1e1100 */
[----:B0-----:R-:W-:-:S05]  /*f810*/  PRMT R3, R16, 0x8880, RZ ;  /* 0x0000888010037816 */ /* 0x001fca00000000ff */
[----:B------:R-:W-:-:S07]  /*f820*/  IMAD R2, R3, R18, RZ ;  /* 0x0000001203027224 */ /* 0x000fce00078e02ff */
.L_x_351:
[----:B------:R-:W-:Y:S05]  /*f830*/  BSYNC B1 ;  /* 0x0000000000017941 */ /* 0x000fea0003800000 */
.L_x_350:
[----:B------:R-:W-:Y:S01]  /*f840*/  @!P6 IMAD R53, R53, R17, R2 ;  /* 0x000000113535e224 */ /* 0x000fe200078e0202 */
[----:B------:R-:W-:Y:S04]  /*f850*/  BSSY B1, `(.L_x_352) ;  /* 0x0000006000017945 */ /* 0x000fe80003800000 */
[----:B------:R0:W-:Y:S01]  /*f860*/  @!P6 STG.E.U8 desc[UR36][R6.64+0x39], R53 ;  /* 0x000039350600e986 */ /* 0x0001e2000c101124 */
[----:B------:R-:W-:Y:S05]  /*f870*/  @P1 BRA `(.L_x_353) ;  /* 0x00000000000c1947 */ /* 0x000fea0003800000 */
[----:B------:R-:W0:Y:S02]  /*f880*/  LDG.E.U8 R16, desc[UR36][R156.64+0x38] ;  /* 0x000038249c107981 */ /* 0x000e24000c1e1100 */
[----:B0-----:R-:W-:-:S05]  /*f890*/  PRMT R3, R16, 0x8880, RZ ;  /* 0x0000888010037816 */ /* 0x001fca00000000ff */
[----:B------:R-:W-:-:S07]  /*f8a0*/  IMAD R2, R3, R18, RZ ;  /* 0x0000001203027224 */ /* 0x000fce00078e02ff */
.L_x_353:
[----:B------:R-:W-:Y:S05]  /*f8b0*/  BSYNC B1 ;  /* 0x0000000000017941 */ /* 0x000fea0003800000 */
.L_x_352:
        /* <DEDUP_REMOVED lines=12> */
.L_x_355:
[----:B------:R-:W-:Y:S05]  /*f980*/  BSYNC B1 ;  /* 0x0000000000017941 */ /* 0x000fea0003800000 */
.L_x_354:
[----:B------:R-:W-:Y:S01]  /*f990*/  @!P4 IMAD R55, R55, R17, R2 ;  /* 0x000000113737c224 */ /* 0x000fe200078e0202 */
[----:B------:R-:W-:Y:S04]  /*f9a0*/  BSSY B1, `(.L_x_356) ;  /* 0x0000006000017945 */ /* 0x000fe80003800000 */
[----:B------:R0:W-:Y:S01]  /*f9b0*/  @!P4 STG.E.U8 desc[UR36][R8.64+0x39], R55 ;  /* 0x000039370800c986 */ /* 0x0001e2000c101124 */
[----:B------:R-:W-:Y:S05]  /*f9c0*/  @P3 BRA `(.L_x_357) ;  /* 0x00000000000c3947 */ /* 0x000fea0003800000 */
[----:B------:R-:W0:Y:S02]  /*f9d0*/  LDG.E.U8 R16, desc[UR36][R14.64+0x40] ;  /* 0x000040240e107981 */ /* 0x000e24000c1e1100 */
[----:B0-----:R-:W-:-:S05]  /*f9e0*/  PRMT R3, R16, 0x8880, RZ ;  /* 0x0000888010037816 */ /* 0x001fca00000000ff */
[----:B------:R-:W-:-:S07]  /*f9f0*/  IMAD R2, R3, R18, RZ ;  /* 0x0000001203027224 */ /* 0x000fce00078e02ff */
.L_x_357:
[----:B------:R-:W-:Y:S05]  /*fa00*/  BSYNC B1 ;  /* 0x0000000000017941 */ /* 0x000fea0003800000 */
.L_x_356:
[----:B0-----:R-:W-:Y:S01]  /*fa10*/  @!P3 IMAD R3, R56, R17, R2 ;  /* 0x000000113803b224 */ /* 0x001fe200078e0202 */
[----:B------:R-:W-:Y:S04]  /*fa20*/  BSSY B1, `(.L_x_358) ;  /* 0x0000006000017945 */ /* 0x000fe80003800000 */
[----:B------:R0:W-:Y:S01]  /*fa30*/  @!P3 STG.E.U8 desc[UR36][R6.64+0x40], R3 ;  /* 0x000040030600b986 */ /* 0x0001e2000c101124 */
[----:B------:R-:W-:Y:S05]  /*fa40*/  @P5 BRA `(.L_x_359) ;  /* 0x00000000000c5947 */ /* 0x000fea0003800000 */
[----:B------:R-:W0:Y:S02]  /*fa50*/  LDG.E.U8 R16, desc[UR36][R14.64+0x41] ;  /* 0x000041240e107981 */ /* 0x000e24000c1e1100 */
[----:B0-----:R-:W-:-:S05]  /*fa60*/  PRMT R3, R16, 0x8880, RZ ;  /* 0x0000888010037816 */ /* 0x001fca00000000ff */
[----:B------:R-:W-:-:S07]  /*fa70*/  IMAD R2, R3, R18, RZ ;  /* 0x0000001203027224 */ /* 0x000fce00078e02ff */
.L_x_359:
[----:B------:R-:W-:Y:S05]  /*fa80*/  BSYNC B1 ;  /* 0x0000000000017941 */ /* 0x000fea0003800000 */
.L_x_358:
[----:B------:R-:W-:Y:S01]  /*fa90*/  @!P5 IMAD R57, R57, R17, R2 ;  /* 0x000000113939d224 */ /* 0x000fe200078e0202 */
[----:B------:R-:W-:Y:S04]  /*faa0*/  BSSY B1, `(.L_x_360) ;  /* 0x0000006000017945 */ /* 0x000fe80003800000 */
[----:B------:R0:W-:Y:S01]  /*fab0*/  @!P5 STG.E.U8 desc[UR36][R6.64+0x41], R57 ;  /* 0x000041390600d986 */ /* 0x0001e2000c101124 */
[----:B------:R-:W-:Y:S05]  /*fac0*/  @P6 BRA `(.L_x_361) ;  /* 0x00000000000c6947 */ /* 0x000fea0003800000 */
[----:B------:R-:W0:Y:S02]  /*fad0*/  LDG.E.U8 R16, desc[UR36][R156.64+0x40] ;  /* 0x000040249c107981 */ /* 0x000e24000c1e1100 */
[----:B0-----:R-:W-:-:S05]  /*fae0*/  PRMT R3, R16, 0x8880, RZ ;  /* 0x0000888010037816 */ /* 0x001fca00000000ff */
[----:B------:R-:W-:-:S07]  /*faf0*/  IMAD R2, R3, R18, RZ ;  /* 0x0000001203027224 */ /* 0x000fce00078e02ff */
.L_x_361:
[----:B------:R-:W-:Y:S05]  /*fb00*/  BSYNC B1 ;  /* 0x0000000000017941 */ /* 0x000fea0003800000 */
.L_x_360:
[----:B0-----:R-:W-:Y:S01]  /*fb10*/  @!P6 IMAD R3, R58, R17, R2 ;  /* 0x000000113a03e224 */ /* 0x001fe200078e0202 */
[----:B------:R-:W-:Y:S04]  /*fb20*/  BSSY B1, `(.L_x_362) ;  /* 0x0000006000017945 */ /* 0x000fe80003800000 */
[----:B------:R0:W-:Y:S01]  /*fb30*/  @!P6 STG.E.U8 desc[UR36][R8.64+0x40], R3 ;  /* 0x000040030800e986 */ /* 0x0001e2000c101124 */
[----:B------:R-:W-:Y:S05]  /*fb40*/  @P1 BRA `(.L_x_363) ;  /* 0x00000000000c1947 */ /* 0x000fea0003800000 */
[----:B------:R-:W0:Y:S02]  /*fb50*/  LDG.E.U8 R16, desc[UR36][R156.64+0x41] ;  /* 0x000041249c107981 */ /* 0x000e24000c1e1100 */
[----:B0-----:R-:W-:-:S05]  /*fb60*/  PRMT R3, R16, 0x8880, RZ ;  /* 0x0000888010037816 */ /* 0x001fca00000000ff */
[----:B------:R-:W-:-:S07]  /*fb70*/  IMAD R2, R3, R18, RZ ;  /* 0x0000001203027224 */ /* 0x000fce00078e02ff */
.L_x_363:
[----:B------:R-:W-:Y:S05]  /*fb80*/  BSYNC B1 ;  /* 0x0000000000017941 */ /* 0x000fea0003800000 */
.L_x_362:
        /* <DEDUP_REMOVED lines=12> */
.L_x_365:
[----:B------:R-:W-:Y:S05]  /*fc50*/  BSYNC B1 ;  /* 0x0000000000017941 */ /* 0x000fea0003800000 */
.L_x_364:
[----:B0-----:R-:W-:Y:S01]  /*fc60*/  @!P4 IMAD R3, R60, R17, R2 ;  /* 0x000000113c03c224 */ /* 0x001fe200078e0202 */
[----:B------:R-:W-:Y:S04]  /*fc70*/  BSSY B1, `(.L_x_366) ;  /* 0x0000006000017945 */ /* 0x000fe80003800000 */
[----:B------:R0:W-:Y:S01]  /*fc80*/  @!P4 STG.E.U8 desc[UR36][R6.64+0x48], R3 ;  /* 0x000048030600c986 */ /* 0x0001e2000c101124 */
[----:B------:R-:W-:Y:S05]  /*fc90*/  @P3 BRA `(.L_x_367) ;  /* 0x00000000000c3947 */ /* 0x000fea0003800000 */
[----:B------:R-:W0:Y:S02]  /*fca0*/  LDG.E.U8 R16, desc[UR36][R14.64+0x49] ;  /* 0x000049240e107981 */ /* 0x000e24000c1e1100 */
[----:B0-----:R-:W-:-:S05]  /*fcb0*/  PRMT R3, R16, 0x8880, RZ ;  /* 0x0000888010037816 */ /* 0x001fca00000000ff */
[----:B------:R-:W-:-:S07]  /*fcc0*/  IMAD R2, R3, R18, RZ ;  /* 0x0000001203027224 */ /* 0x000fce00078e02ff */
.L_x_367:
[----:B------:R-:W-:Y:S05]  /*fcd0*/  BSYNC B1 ;  /* 0x0000000000017941 */ /* 0x000fea0003800000 */
.L_x_366:
[----:B------:R-:W-:Y:S01]  /*fce0*/  @!P3 IMAD R61, R61, R17, R2 ;  /* 0x000000113d3db224 */ /* 0x000fe200078e0202 */
[----:B------:R-:W-:Y:S04]  /*fcf0*/  BSSY B1, `(.L_x_368) ;  /* 0x0000006000017945 */ /* 0x000fe80003800000 */
[----:B------:R0:W-:Y:S01]  /*fd00*/  @!P3 STG.E.U8 desc[UR36][R6.64+0x49], R61 ;  /* 0x0000493d0600b986 */ /* 0x0001e2000c101124 */
[----:B------:R-:W-:Y:S05]  /*fd10*/  @P5 BRA `(.L_x_369) ;  /* 0x00000000000c5947 */ /* 0x000fea0003800000 */
[----:B------:R-:W0:Y:S02]  /*fd20*/  LDG.E.U8 R16, desc[UR36][R156.64+0x48] ;  /* 0x000048249c107981 */ /* 0x000e24000c1e1100 */
[----:B0-----:R-:W-:-:S05]  /*fd30*/  PRMT R3, R16, 0x8880, RZ ;  /* 0x0000888010037816 */ /* 0x001fca00000000ff */
[----:B------:R-:W-:-:S07]  /*fd40*/  IMAD R2, R3, R18, RZ ;  /* 0x0000001203027224 */ /* 0x000fce00078e02ff */
.L_x_369:
[----:B------:R-:W-:Y:S05]  /*fd50*/  BSYNC B1 ;  /* 0x0000000000017941 */ /* 0x000fea0003800000 */
.L_x_368:
[----:B0-----:R-:W-:Y:S01]  /*fd60*/  @!P5 IMAD R3, R62, R17, R2 ;  /* 0x000000113e03d224 */ /* 0x001fe200078e0202 */
[----:B------:R-:W-:Y:S04]  /*fd70*/  BSSY B1, `(.L_x_370) ;  /* 0x0000006000017945 */ /* 0x000fe80003800000 */
[----:B------:R0:W-:Y:S01]  /*fd80*/  @!P5 STG.E.U8 desc[UR36][R8.64+0x48], R3 ;  /* 0x000048030800d986 */ /* 0x0001e2000c101124 */
[----:B------:R-:W-:Y:S05]  /*fd90*/  @P6 BRA `(.L_x_371) ;  /* 0x00000000000c6947 */ /* 0x000fea0003800000 */
[----:B------:R-:W0:Y:S02]  /*fda0*/  LDG.E.U8 R16, desc[UR36][R156.64+0x49] ;  /* 0x000049249c107981 */ /* 0x000e24000c1e1100 */
[----:B0-----:R-:W-:-:S05]  /*fdb0*/  PRMT R3, R16, 0x8880, RZ ;  /* 0x0000888010037816 */ /* 0x001fca00000000ff */
[----:B------:R-:W-:-:S07]  /*fdc0*/  IMAD R2, R3, R18, RZ ;  /* 0x0000001203027224 */ /* 0x000fce00078e02ff */
.L_x_371:
[----:B------:R-:W-:Y:S05]  /*fdd0*/  BSYNC B1 ;  /* 0x0000000000017941 */ /* 0x000fea0003800000 */
.L_x_370:
[----:B------:R-:W-:Y:S01]  /*fde0*/  @!P6 IMAD R63, R63, R17, R2 ;  /* 0x000000113f3fe224 */ /* 0x000fe200078e0202 */
[----:B------:R-:W-:Y:S04]  /*fdf0*/  BSSY B1, `(.L_x_372) ;  /* 0x0000006000017945 */ /* 0x000fe80003800000 */
[----:B------:R0:W-:Y:S01]  /*fe00*/  @!P6 STG.E.U8 desc[UR36][R8.64+0x49], R63 ;  /* 0x0000493f0800e986 */ /* 0x0001e2000c101124 */
[----:B------:R-:W-:Y:S05]  /*fe10*/  @P1 BRA `(.L_x_373) ;  /* 0x00000000000c1947 */ /* 0x000fea0003800000 */
[----:B------:R-:W0:Y:S02]  /*fe20*/  LDG.E.U8 R16, desc[UR36][R14.64+0x50] ;  /* 0x000050240e107981 */ /* 0x000e24000c1e1100 */
[----:B0-----:R-:W-:-:S05]  /*fe30*/  PRMT R3, R16, 0x8880, RZ ;  /* 0x0000888010037816 */ /* 0x001fca00000000ff */
[----:B------:R-:W-:-:S07]  /*fe40*/  IMAD R2, R3, R18, RZ ;  /* 0x0000001203027224 */ /* 0x000fce00078e02ff */
.L_x_373:
[----:B------:R-:W-:Y:S05]  /*fe50*/  BSYNC B1 ;  /* 0x0000000000017941 */ /* 0x000fea0003800000 */
.L_x_372:
        /* <DEDUP_REMOVED lines=12> */
.L_x_375:
[----:B------:R-:W-:Y:S05]  /*ff20*/  BSYNC B1 ;  /* 0x0000000000017941 */ /* 0x000fea0003800000 */
.L_x_374:
[----:B------:R-:W-:Y:S01]  /*ff30*/  @!P4 IMAD R65, R65, R17, R2 ;  /* 0x000000114141c224 */ /* 0x000fe200078e0202 */
[----:B------:R-:W-:Y:S04]  /*ff40*/  BSSY B1, `(.L_x_376) ;  /* 0x0000006000017945 */ /* 0x000fe80003800000 */
[----:B------:R0:W-:Y:S01]  /*ff50*/  @!P4 STG.E.U8 desc[UR36][R6.64+0x51], R65 ;  /* 0x000051410600c986 */ /* 0x0001e2000c101124 */
[----:B------:R-:W-:Y:S05]  /*ff60*/  @P3 BRA `(.L_x_377) ;  /* 0x00000000000c3947 */ /* 0x000fea0003800000 */
[----:B------:R-:W0:Y:S02]  /*ff70*/  LDG.E.U8 R16, desc[UR36][R156.64+0x50] ;  /* 0x000050249c107981 */ /* 0x000e24000c1e1100 */
[----:B0-----:R-:W-:-:S05]  /*ff80*/  PRMT R3, R16, 0x8880, RZ ;  /* 0x0000888010037816 */ /* 0x001fca00000000ff */
[----:B------:R-:W-:-:S07]  /*ff90*/  IMAD R2, R3, R18, RZ ;  /* 0x0000001203027224 */ /* 0x000fce00078e02ff */
.L_x_377:
[----:B------:R-:W-:Y:S05]  /*ffa0*/  BSYNC B1 ;  /* 0x0000000000017941 */ /* 0x000fea0003800000 */
.L_x_376:
[----:B0-----:R-:W-:Y:S01]  /*ffb0*/  @!P3 IMAD R3, R66, R17, R2 ;  /* 0x000000114203b224 */ /* 0x001fe200078e0202 */
[----:B------:R-:W-:Y:S04]  /*ffc0*/  BSSY B1, `(.L_x_378) ;  /* 0x0000006000017945 */ /* 0x000fe80003800000 */
[----:B------:R0:W-:Y:S01]  /*ffd0*/  @!P3 STG.E.U8 desc[UR36][R8.64+0x50], R3 ;  /* 0x000050030800b986 */ /* 0x0001e2000c101124 */
[----:B------:R-:W-:Y:S05]  /*ffe0*/  @P5 BRA `(.L_x_379) ;  /* 0x00000000000c5947 */ /* 0x000fea0003800000 */
[----:B------:R-:W0:Y:S02]  /*fff0*/  LDG.E.U8 R16, desc[UR36][R156.64+0x51] ;  /* 0x000051249c107981 */ /* 0x000e24000c1e1100 */
[----:B0-----:R-:W-:-:S05]  /*10000*/  PRMT R3, R16, 0x8880, RZ ;  /* 0x0000888010037816 */ /* 0x001fca00000000ff */
[----:B------:R-:W-:-:S07]  /*10010*/  IMAD R2, R3, R18, RZ ;  /* 0x0000001203027224 */ /* 0x000fce00078e02ff */
.L_x_379:
[----:B------:R-:W-:Y:S05]  /*10020*/  BSYNC B1 ;  /* 0x0000000000017941 */ /* 0x000fea0003800000 */
.L_x_378:
[----:B------:R-:W-:Y:S01]  /*10030*/  @!P5 IMAD R67, R67, R17, R2 ;  /* 0x000000114343d224 */ /* 0x000fe200078e0202 */
[----:B------:R-:W-:Y:S04]  /*10040*/  BSSY B1, `(.L_x_380) ;  /* 0x0000006000017945 */ /* 0x000fe80003800000 */
[----:B------:R0:W-:Y:S01]  /*10050*/  @!P5 STG.E.U8 desc[UR36][R8.64+0x51], R67 ;  /* 0x000051430800d986 */ /* 0x0001e2000c101124 */
[----:B------:R-:W-:Y:S05]  /*10060*/  @P6 BRA `(.L_x_381) ;  /* 0x00000000000c6947 */ /* 0x000fea0003800000 */
[----:B------:R-:W0:Y:S02]  /*10070*/  LDG.E.U8 R16, desc[UR36][R14.64+0x58] ;  /* 0x000058240e107981 */ /* 0x000e24000c1e1100 */
[----:B0-----:R-:W-:-:S05]  /*10080*/  PRMT R3, R16, 0x8880, RZ ;  /* 0x0000888010037816 */ /* 0x001fca00000000ff */
[----:B------:R-:W-:-:S07]  /*10090*/  IMAD R2, R3, R18, RZ ;  /* 0x0000001203027224 */ /* 0x000fce00078e02ff */
.L_x_381:
[----:B------:R-:W-:Y:S05]  /*100a0*/  BSYNC B1 ;  /* 0x0000000000017941 */ /* 0x000fea0003800000 */
.L_x_380:
[----:B0-----:R-:W-:Y:S01]  /*100b0*/  @!P6 IMAD R3, R68, R17, R2 ;  /* 0x000000114403e224 */ /* 0x001fe200078e0202 */
[----:B------:R-:W-:Y:S04]  /*100c0*/  BSSY B1, `(.L_x_382) ;  /* 0x0000006000017945 */ /* 0x000fe80003800000 */
[----:B------:R0:W-:Y:S01]  /*100d0*/  @!P6 STG.E.U8 desc[UR36][R6.64+0x58], R3 ;  /* 0x000058030600e986 */ /* 0x0001e2000c101124 */
[----:B------:R-:W-:Y:S05]  /*100e0*/  @P1 BRA `(.L_x_383) ;  /* 0x00000000000c1947 */ /* 0x000fea0003800000 */
[----:B------:R-:W0:Y:S02]  /*100f0*/  LDG.E.U8 R16, desc[UR36][R14.64+0x59] ;  /* 0x000059240e107981 */ /* 0x000e24000c1e1100 */
[----:B0-----:R-:W-:-:S05]  /*10100*/  PRMT R3, R16, 0x8880, RZ ;  /* 0x0000888010037816 */ /* 0x001fca00000000ff */
[----:B------:R-:W-:-:S07]  /*10110*/  IMAD R2, R3, R18, RZ ;  /* 0x0000001203027224 */ /* 0x000fce00078e02ff */
.L_x_383:
[----:B------:R-:W-:Y:S05]  /*10120*/  BSYNC B1 ;  /* 0x0000000000017941 */ /* 0x000fea0003800000 */
.L_x_382:
        /* <DEDUP_REMOVED lines=12> */
.L_x_385:
[----:B------:R-:W-:Y:S05]  /*101f0*/  BSYNC B1 ;  /* 0x0000000000017941 */ /* 0x000fea0003800000 */
.L_x_384:
[----:B0-----:R-:W-:Y:S01]  /*10200*/  @!P4 IMAD R3, R70, R17, R2 ;  /* 0x000000114603c224 */ /* 0x001fe200078e0202 */
[----:B------:R-:W-:Y:S04]  /*10210*/  BSSY B1, `(.L_x_386) ;  /* 0x0000006000017945 */ /* 0x000fe80003800000 */
[----:B------:R0:W-:Y:S01]  /*10220*/  @!P4 STG.E.U8 desc[UR36][R8.64+0x58], R3 ;  /* 0x000058030800c986 */ /* 0x0001e2000c101124 */
[----:B------:R-:W-:Y:S05]  /*10230*/  @P3 BRA `(.L_x_387) ;  /* 0x00000000000c3947 */ /* 0x000fea0003800000 */
[----:B------:R-:W0:Y:S02]  /*10240*/  LDG.E.U8 R16, desc[UR36][R156.64+0x59] ;  /* 0x000059249c107981 */ /* 0x000e24000c1e1100 */
[----:B0-----:R-:W-:-:S05]  /*10250*/  PRMT R3, R16, 0x8880, RZ ;  /* 0x0000888010037816 */ /* 0x001fca00000000ff */
[----:B------:R-:W-:-:S07]  /*10260*/  IMAD R2, R3, R18, RZ ;  /* 0x0000001203027224 */ /* 0x000fce00078e02ff */
.L_x_387:
[----:B------:R-:W-:Y:S05]  /*10270*/  BSYNC B1 ;  /* 0x0000000000017941 */ /* 0x000fea0003800000 */
.L_x_386:
[----:B------:R-:W-:Y:S01]  /*10280*/  @!P3 IMAD R71, R71, R17, R2 ;  /* 0x000000114747b224 */ /* 0x000fe200078e0202 */
[----:B------:R-:W-:Y:S04]  /*10290*/  BSSY B1, `(.L_x_388) ;  /* 0x0000006000017945 */ /* 0x000fe80003800000 */
[----:B------:R0:W-:Y:S01]  /*102a0*/  @!P3 STG.E.U8 desc[UR36][R8.64+0x59], R71 ;  /* 0x000059470800b986 */ /* 0x0001e2000c101124 */
[----:B------:R-:W-:Y:S05]  /*102b0*/  @P5 BRA `(.L_x_389) ;  /* 0x00000000000c5947 */ /* 0x000fea0003800000 */
[----:B------:R-:W0:Y:S02]  /*102c0*/  LDG.E.U8 R16, desc[UR36][R14.64+0x60] ;  /* 0x000060240e107981 */ /* 0x000e24000c1e1100 */
[----:B0-----:R-:W-:-:S05]  /*102d0*/  PRMT R3, R16, 0x8880, RZ ;  /* 0x0000888010037816 */ /* 0x001fca00000000ff */
[----:B------:R-:W-:-:S07]  /*102e0*/  IMAD R2, R3, R18, RZ ;  /* 0x0000001203027224 */ /* 0x000fce00078e02ff */
.L_x_389:
[----:B------:R-:W-:Y:S05]  /*102f0*/  BSYNC B1 ;  /* 0x0000000000017941 */ /* 0x000fea0003800000 */
.L_x_388:
[----:B0-----:R-:W-:Y:S01]  /*10300*/  @!P5 IMAD R3, R72, R17, R2 ;  /* 0x000000114803d224 */ /* 0x001fe200078e0202 */
[----:B------:R-:W-:Y:S04]  /*10310*/  BSSY B1, `(.L_x_390) ;  /* 0x0000006000017945 */ /* 0x000fe80003800000 */
[----:B------:R0:W-:Y:S01]  /*10320*/  @!P5 STG.E.U8 desc[UR36][R6.64+0x60], R3 ;  /* 0x000060030600d986 */ /* 0x0001e2000c101124 */
[----:B------:R-:W-:Y:S05]  /*10330*/  @P6 BRA `(.L_x_391) ;  /* 0x00000000000c6947 */ /* 0x000fea0003800000 */
[----:B------:R-:W0:Y:S02]  /*10340*/  LDG.E.U8 R16, desc[UR36][R14.64+0x61] ;  /* 0x000061240e107981 */ /* 0x000e24000c1e1100 */
[----:B0-----:R-:W-:-:S05]  /*10350*/  PRMT R3, R16, 0x8880, RZ ;  /* 0x0000888010037816 */ /* 0x001fca00000000ff */
[----:B------:R-:W-:-:S07]  /*10360*/  IMAD R2, R3, R18, RZ ;  /* 0x0000001203027224 */ /* 0x000fce00078e02ff */
.L_x_391:
[----:B------:R-:W-:Y:S05]  /*10370*/  BSYNC B1 ;  /* 0x0000000000017941 */ /* 0x000fea0003800000 */
.L_x_390:
[----:B------:R-:W-:Y:S01]  /*10380*/  @!P6 IMAD R73, R73, R17, R2 ;  /* 0x000000114949e224 */ /* 0x000fe200078e0202 */
[----:B------:R-:W-:Y:S04]  /*10390*/  BSSY B1, `(.L_x_392) ;  /* 0x0000006000017945 */ /* 0x000fe80003800000 */
[----:B------:R0:W-:Y:S01]  /*103a0*/  @!P6 STG.E.U8 desc[UR36][R6.64+0x61], R73 ;  /* 0x000061490600e986 */ /* 0x0001e2000c101124 */
[----:B------:R-:W-:Y:S05]  /*103b0*/  @P1 BRA `(.L_x_393) ;  /* 0x00000000000c1947 */ /* 0x000fea0003800000 */
[----:B------:R-:W0:Y:S02]  /*103c0*/  LDG.E.U8 R16, desc[UR36][R156.64+0x60] ;  /* 0x000060249c107981 */ /* 0x000e24000c1e1100 */
[----:B0-----:R-:W-:-:S05]  /*103d0*/  PRMT R3, R16, 0x8880, RZ ;  /* 0x0000888010037816 */ /* 0x001fca00000000ff */
[----:B------:R-:W-:-:S07]  /*103e0*/  IMAD R2, R3, R18, RZ ;  /* 0x0000001203027224 */ /* 0x000fce00078e02ff */
.L_x_393:
[----:B------:R-:W-:Y:S05]  /*103f0*/  BSYNC B1 ;  /* 0x0000000000017941 */ /* 0x000fea0003800000 */
.L_x_392:
        /* <DEDUP_REMOVED lines=12> */
.L_x_395:
[----:B------:R-:W-:Y:S05]  /*104c0*/  BSYNC B1 ;  /* 0x0000000000017941 */ /* 0x000fea0003800000 */
.L_x_394:
[----:B------:R-:W-:Y:S01]  /*104d0*/  @!P4 IMAD R75, R75, R17, R2 ;  /* 0x000000114b4bc224 */ /* 0x000fe200078e0202 */
[----:B------:R-:W-:Y:S04]  /*104e0*/  BSSY B1, `(.L_x_396) ;  /* 0x0000006000017945 */ /* 0x000fe80003800000 */
[----:B------:R0:W-:Y:S01]  /*104f0*/  @!P4 STG.E.U8 desc[UR36][R8.64+0x61], R75 ;  /* 0x0000614b0800c986 */ /* 0x0001e2000c101124 */
[----:B------:R-:W-:Y:S05]  /*10500*/  @P3 BRA `(.L_x_397) ;  /* 0x00000000000c3947 */ /* 0x000fea0003800000 */
[----:B------:R-:W0:Y:S02]  /*10510*/  LDG.E.U8 R16, desc[UR36][R14.64+0x68] ;  /* 0x000068240e107981 */ /* 0x000e24000c1e1100 */
[----:B0-----:R-:W-:-:S05]  /*10520*/  PRMT R3, R16, 0x8880, RZ ;  /* 0x0000888010037816 */ /* 0x001fca00000000ff */
[----:B------:R-:W-:-:S07]  /*10530*/  IMAD R2, R3, R18, RZ ;  /* 0x0000001203027224 */ /* 0x000fce00078e02ff */
.L_x_397:
[----:B------:R-:W-:Y:S05]  /*10540*/  BSYNC B1 ;  /* 0x0000000000017941 */ /* 0x000fea0003800000 */
.L_x_396:
[----:B0-----:R-:W-:Y:S01]  /*10550*/  @!P3 IMAD R3, R76, R17, R2 ;  /* 0x000000114c03b224 */ /* 0x001fe200078e0202 */
[----:B------:R-:W-:Y:S04]  /*10560*/  BSSY B1, `(.L_x_398) ;  /* 0x0000006000017945 */ /* 0x000fe80003800000 */
[----:B------:R0:W-:Y:S01]  /*10570*/  @!P3 STG.E.U8 desc[UR36][R6.64+0x68], R3 ;  /* 0x000068030600b986 */ /* 0x0001e2000c101124 */
[----:B------:R-:W-:Y:S05]  /*10580*/  @P5 BRA `(.L_x_399) ;  /* 0x00000000000c5947 */ /* 0x000fea0003800000 */
[----:B------:R-:W0:Y:S02]  /*10590*/  LDG.E.U8 R16, desc[UR36][R14.64+0x69] ;  /* 0x000069240e107981 */ /* 0x000e24000c1e1100 */
[----:B0-----:R-:W-:-:S05]  /*105a0*/  PRMT R3, R16, 0x8880, RZ ;  /* 0x0000888010037816 */ /* 0x001fca00000000ff */
[----:B------:R-:W-:-:S07]  /*105b0*/  IMAD R2, R3, R18, RZ ;  /* 0x0000001203027224 */ /* 0x000fce00078e02ff */
.L_x_399:
[----:B------:R-:W-:Y:S05]  /*105c0*/  BSYNC B1 ;  /* 0x0000000000017941 */ /* 0x000fea0003800000 */
.L_x_398:
[----:B------:R-:W-:Y:S01]  /*105d0*/  @!P5 IMAD R77, R77, R17, R2 ;  /* 0x000000114d4dd224 */ /* 0x000fe200078e0202 */
[----:B------:R-:W-:Y:S04]  /*105e0*/  BSSY B1, `(.L_x_400) ;  /* 0x0000006000017945 */ /* 0x000fe80003800000 */
[----:B------:R0:W-:Y:S01]  /*105f0*/  @!P5 STG.E.U8 desc[UR36][R6.64+0x69], R77 ;  /* 0x0000694d0600d986 */ /* 0x0001e2000c101124 */
[----:B------:R-:W-:Y:S05]  /*10600*/  @P6 BRA `(.L_x_401) ;  /* 0x00000000000c6947 */ /* 0x000fea0003800000 */
[----:B------:R-:W0:Y:S02]  /*10610*/  LDG.E.U8 R16, desc[UR36][R156.64+0x68] ;  /* 0x000068249c107981 */ /* 0x000e24000c1e1100 */
[----:B0-----:R-:W-:-:S05]  /*10620*/  PRMT R3, R16, 0x8880, RZ ;  /* 0x0000888010037816 */ /* 0x001fca00000000ff */
[----:B------:R-:W-:-:S07]  /*10630*/  IMAD R2, R3, R18, RZ ;  /* 0x0000001203027224 */ /* 0x000fce00078e02ff */
.L_x_401:
[----:B------:R-:W-:Y:S05]  /*10640*/  BSYNC B1 ;  /* 0x0000000000017941 */ /* 0x000fea0003800000 */
.L_x_400:
[----:B0-----:R-:W-:Y:S01]  /*10650*/  @!P6 IMAD R3, R78, R17, R2 ;  /* 0x000000114e03e224 */ /* 0x001fe200078e0202 */
[----:B------:R-:W-:Y:S04]  /*10660*/  BSSY B1, `(.L_x_402) ;  /* 0x0000006000017945 */ /* 0x000fe80003800000 */
[----:B------:R0:W-:Y:S01]  /*10670*/  @!P6 STG.E.U8 desc[UR36][R8.64+0x68], R3 ;  /* 0x000068030800e986 */ /* 0x0001e2000c101124 */
[----:B------:R-:W-:Y:S05]  /*10680*/  @P1 BRA `(.L_x_403) ;  /* 0x00000000000c1947 */ /* 0x000fea0003800000 */
[----:B------:R-:W0:Y:S02]  /*10690*/  LDG.E.U8 R16, desc[UR36][R156.64+0x69] ;  /* 0x000069249c107981 */ /* 0x000e24000c1e1100 */
[----:B0-----:R-:W-:-:S05]  /*106a0*/  PRMT R3, R16, 0x8880, RZ ;  /* 0x0000888010037816 */ /* 0x001fca00000000ff */
[----:B------:R-:W-:-:S07]  /*106b0*/  IMAD R2, R3, R18, RZ ;  /* 0x0000001203027224 */ /* 0x000fce00078e02ff */
.L_x_403:
[----:B------:R-:W-:Y:S05]  /*106c0*/  BSYNC B1 ;  /* 0x0000000000017941 */ /* 0x000fea0003800000 */
.L_x_402:
        /* <DEDUP_REMOVED lines=12> */
.L_x_405:
[----:B------:R-:W-:Y:S05]  /*10790*/  BSYNC B1 ;  /* 0x0000000000017941 */ /* 0x000fea0003800000 */
.L_x_404:
[----:B0-----:R-:W-:Y:S01]  /*107a0*/  @!P4 IMAD R3, R80, R17, R2 ;  /* 0x000000115003c224 */ /* 0x001fe200078e0202 */
[----:B------:R-:W-:Y:S04]  /*107b0*/  BSSY B1, `(.L_x_406) ;  /* 0x0000006000017945 */ /* 0x000fe80003800000 */
[----:B------:R0:W-:Y:S01]  /*107c0*/  @!P4 STG.E.U8 desc[UR36][R6.64+0x70], R3 ;  /* 0x000070030600c986 */ /* 0x0001e2000c101124 */
[----:B------:R-:W-:Y:S05]  /*107d0*/  @P3 BRA `(.L_x_407) ;  /* 0x00000000000c3947 */ /* 0x000fea0003800000 */
[----:B------:R-:W0:Y:S02]  /*107e0*/  LDG.E.U8 R16, desc[UR36][R14.64+0x71] ;  /* 0x000071240e107981 */ /* 0x000e24000c1e1100 */
[----:B0-----:R-:W-:-:S05]  /*107f0*/  PRMT R3, R16, 0x8880, RZ ;  /* 0x0000888010037816 */ /* 0x001fca00000000ff */
[----:B------:R-:W-:-:S07]  /*10800*/  IMAD R2, R3, R18, RZ ;  /* 0x0000001203027224 */ /* 0x000fce00078e02ff */
.L_x_407:
[----:B------:R-:W-:Y:S05]  /*10810*/  BSYNC B1 ;  /* 0x0000000000017941 */ /* 0x000fea0003800000 */
.L_x_406:
[----:B------:R-:W-:Y:S01]  /*10820*/  @!P3 IMAD R81, R81, R17, R2 ;  /* 0x000000115151b224 */ /* 0x000fe200078e0202 */
[----:B------:R-:W-:Y:S04]  /*10830*/  BSSY B1, `(.L_x_408) ;  /* 0x0000006000017945 */ /* 0x000fe80003800000 */
[----:B------:R0:W-:Y:S01]  /*10840*/  @!P3 STG.E.U8 desc[UR36][R6.64+0x71], R81 ;  /* 0x000071510600b986 */ /* 0x0001e2000c101124 */
[----:B------:R-:W-:Y:S05]  /*10850*/  @P5 BRA `(.L_x_409) ;  /* 0x00000000000c5947 */ /* 0x000fea0003800000 */
[----:B------:R-:W0:Y:S02]  /*10860*/  LDG.E.U8 R16, desc[UR36][R156.64+0x70] ;  /* 0x000070249c107981 */ /* 0x000e24000c1e1100 */
[----:B0-----:R-:W-:-:S05]  /*10870*/  PRMT R3, R16, 0x8880, RZ ;  /* 0x0000888010037816 */ /* 0x001fca00000000ff */
[----:B------:R-:W-:-:S07]  /*10880*/  IMAD R2, R3, R18, RZ ;  /* 0x0000001203027224 */ /* 0x000fce00078e02ff */
.L_x_409:
[----:B------:R-:W-:Y:S05]  /*10890*/  BSYNC B1 ;  /* 0x0000000000017941 */ /* 0x000fea0003800000 */
.L_x_408:
[----:B0-----:R-:W-:Y:S01]  /*108a0*/  @!P5 IMAD R3, R82, R17, R2 ;  /* 0x000000115203d224 */ /* 0x001fe200078e0202 */
[----:B------:R-:W-:Y:S04]  /*108b0*/  BSSY B1, `(.L_x_410) ;  /* 0x0000006000017945 */ /* 0x000fe80003800000 */
[----:B------:R0:W-:Y:S01]  /*108c0*/  @!P5 STG.E.U8 desc[UR36][R8.64+0x70], R3 ;  /* 0x000070030800d986 */ /* 0x0001e2000c101124 */
[----:B------:R-:W-:Y:S05]  /*108d0*/  @P6 BRA `(.L_x_411) ;  /* 0x00000000000c6947 */ /* 0x000fea0003800000 */
[----:B------:R-:W0:Y:S02]  /*108e0*/  LDG.E.U8 R16, desc[UR36][R156.64+0x71] ;  /* 0x000071249c107981 */ /* 0x000e24000c1e1100 */
[----:B0-----:R-:W-:-:S05]  /*108f0*/  PRMT R3, R16, 0x8880, RZ ;  /* 0x0000888010037816 */ /* 0x001fca00000000ff */
[----:B------:R-:W-:-:S07]  /*10900*/  IMAD R2, R3, R18, RZ ;  /* 0x0000001203027224 */ /* 0x000fce00078e02ff */
.L_x_411:
[----:B------:R-:W-:Y:S05]  /*10910*/  BSYNC B1 ;  /* 0x0000000000017941 */ /* 0x000fea0003800000 */
.L_x_410:
[----:B------:R-:W-:Y:S01]  /*10920*/  @!P6 IMAD R83, R83, R17, R2 ;  /* 0x000000115353e224 */ /* 0x000fe200078e0202 */
[----:B------:R-:W-:Y:S04]  /*10930*/  BSSY B1, `(.L_x_412) ;  /* 0x0000006000017945 */ /* 0x000fe80003800000 */
[----:B------:R0:W-:Y:S01]  /*10940*/  @!P6 STG.E.U8 desc[UR36][R8.64+0x71], R83 ;  /* 0x000071530800e986 */ /* 0x0001e2000c101124 */
[----:B------:R-:W-:Y:S05]  /*10950*/  @P1 BRA `(.L_x_413) ;  /* 0x00000000000c1947 */ /* 0x000fea0003800000 */
[----:B------:R-:W0:Y:S02]  /*10960*/  LDG.E.U8 R16, desc[UR36][R14.64+0x78] ;  /* 0x000078240e107981 */ /* 0x000e24000c1e1100 */
[----:B0-----:R-:W-:-:S05]  /*10970*/  PRMT R3, R16, 0x8880, RZ ;  /* 0x0000888010037816 */ /* 0x001fca00000000ff */
[----:B------:R-:W-:-:S07]  /*10980*/  IMAD R2, R3, R18, RZ ;  /* 0x0000001203027224 */ /* 0x000fce00078e02ff */
.L_x_413:
[----:B------:R-:W-:Y:S05]  /*10990*/  BSYNC B1 ;  /* 0x0000000000017941 */ /* 0x000fea0003800000 */
.L_x_412:
        /* <DEDUP_REMOVED lines=12> */
.L_x_415:
[----:B------:R-:W-:Y:S05]  /*10a60*/  BSYNC B1 ;  /* 0x0000000000017941 */ /* 0x000fea0003800000 */
.L_x_414:
[----:B------:R-:W-:Y:S01]  /*10a70*/  @!P4 IMAD R85, R85, R17, R2 ;  /* 0x000000115555c224 */ /* 0x000fe200078e0202 */
[----:B------:R-:W-:Y:S04]  /*10a80*/  BSSY B1, `(.L_x_416) ;  /* 0x0000006000017945 */ /* 0x000fe80003800000 */
[----:B------:R0:W-:Y:S01]  /*10a90*/  @!P4 STG.E.U8 desc[UR36][R6.64+0x79], R85 ;  /* 0x000079550600c986 */ /* 0x0001e2000c101124 */
[----:B------:R-:W-:Y:S05]  /*10aa0*/  @P3 BRA `(.L_x_417) ;  /* 0x00000000000c3947 */ /* 0x000fea0003800000 */
[----:B------:R-:W0:Y:S02]  /*10ab0*/  LDG.E.U8 R16, desc[UR36][R156.64+0x78] ;  /* 0x000078249c107981 */ /* 0x000e24000c1e1100 */
[----:B0-----:R-:W-:-:S05]  /*10ac0*/  PRMT R3, R16, 0x8880, RZ ;  /* 0x0000888010037816 */ /* 0x001fca00000000ff */
[----:B------:R-:W-:-:S07]  /*10ad0*/  IMAD R2, R3, R18, RZ ;  /* 0x0000001203027224 */ /* 0x000fce00078e02ff */
.L_x_417:
[----:B------:R-:W-:Y:S05]  /*10ae0*/  BSYNC B1 ;  /* 0x0000000000017941 */ /* 0x000fea0003800000 */
.L_x_416:
[----:B0-----:R-:W-:Y:S01]  /*10af0*/  @!P3 IMAD R3, R86, R17, R2 ;  /* 0x000000115603b224 */ /* 0x001fe200078e0202 */
[----:B------:R-:W-:Y:S04]  /*10b00*/  BSSY B1, `(.L_x_418) ;  /* 0x0000006000017945 */ /* 0x000fe80003800000 */
[----:B------:R0:W-:Y:S01]  /*10b10*/  @!P3 STG.E.U8 desc[UR36][R8.64+0x78], R3 ;  /* 0x000078030800b986 */ /* 0x0001e2000c101124 */
[----:B------:R-:W-:Y:S05]  /*10b20*/  @P5 BRA `(.L_x_419) ;  /* 0x00000000000c5947 */ /* 0x000fea0003800000 */
[----:B------:R-:W0:Y:S02]  /*10b30*/  LDG.E.U8 R16, desc[UR36][R156.64+0x79] ;  /* 0x000079249c107981 */ /* 0x000e24000c1e1100 */
[----:B0-----:R-:W-:-:S05]  /*10b40*/  PRMT R3, R16, 0x8880, RZ ;  /* 0x0000888010037816 */ /* 0x001fca00000000ff */
[----:B------:R-:W-:-:S07]  /*10b50*/  IMAD R2, R3, R18, RZ ;  /* 0x0000001203027224 */ /* 0x000fce00078e02ff */
.L_x_419:
[----:B------:R-:W-:Y:S05]  /*10b60*/  BSYNC B1 ;  /* 0x0000000000017941 */ /* 0x000fea0003800000 */
.L_x_418:
[----:B------:R-:W-:Y:S01]  /*10b70*/  @!P5 IMAD R87, R87, R17, R2 ;  /* 0x000000115757d224 */ /* 0x000fe200078e0202 */
[----:B------:R-:W-:Y:S04]  /*10b80*/  BSSY B1, `(.L_x_420) ;  /* 0x0000006000017945 */ /* 0x000fe80003800000 */
[----:B------:R0:W-:Y:S01]  /*10b90*/  @!P5 STG.E.U8 desc[UR36][R8.64+0x79], R87 ;  /* 0x000079570800d986 */ /* 0x0001e2000c101124 */
[----:B------:R-:W-:Y:S05]  /*10ba0*/  @P6 BRA `(.L_x_421) ;  /* 0x00000000000c6947 */ /* 0x000fea0003800000 */
[----:B------:R-:W0:Y:S02]  /*10bb0*/  LDG.E.U8 R16, desc[UR36][R14.64+0x80] ;  /* 0x000080240e107981 */ /* 0x000e24000c1e1100 */
[----:B0-----:R-:W-:-:S05]  /*10bc0*/  PRMT R3, R16, 0x8880, RZ ;  /* 0x0000888010037816 */ /* 0x001fca00000000ff */
[----:B------:R-:W-:-:S07]  /*10bd0*/  IMAD R2, R3, R18, RZ ;  /* 0x0000001203027224 */ /* 0x000fce00078e02ff */
.L_x_421:
[----:B------:R-:W-:Y:S05]  /*10be0*/  BSYNC B1 ;  /* 0x0000000000017941 */ /* 0x000fea0003800000 */
.L_x_420:
[----:B0-----:R-:W-:Y:S01]  /*10bf0*/  @!P6 IMAD R3, R88, R17, R2 ;  /* 0x000000115803e224 */ /* 0x001fe200078e0202 */
[----:B------:R-:W-:Y:S04]  /*10c00*/  BSSY B1, `(.L_x_422) ;  /* 0x0000006000017945 */ /* 0x000fe80003800000 */
[----:B------:R0:W-:Y:S01]  /*10c10*/  @!P6 STG.E.U8 desc[UR36][R6.64+0x80], R3 ;  /* 0x000080030600e986 */ /* 0x0001e2000c101124 */
[----:B------:R-:W-:Y:S05]  /*10c20*/  @P1 BRA `(.L_x_423) ;  /* 0x00000000000c1947 */ /* 0x000fea0003800000 */
[----:B------:R-:W0:Y:S02]  /*10c30*/  LDG.E.U8 R16, desc[UR36][R14.64+0x81] ;  /* 0x000081240e107981 */ /* 0x000e24000c1e1100 */
[----:B0-----:R-:W-:-:S05]  /*10c40*/  PRMT R3, R16, 0x8880, RZ ;  /* 0x0000888010037816 */ /* 0x001fca00000000ff */
[----:B------:R-:W-:-:S07]  /*10c50*/  IMAD R2, R3, R18, RZ ;  /* 0x0000001203027224 */ /* 0x000fce00078e02ff */
.L_x_423:
[----:B------:R-:W-:Y:S05]  /*10c60*/  BSYNC B1 ;  /* 0x0000000000017941 */ /* 0x000fea0003800000 */
.L_x_422:
        /* <DEDUP_REMOVED lines=12> */
.L_x_425:
[----:B------:R-:W-:Y:S05]  /*10d30*/  BSYNC B1 ;  /* 0x0000000000017941 */ /* 0x000fea0003800000 */
.L_x_424:
[----:B0-----:R-:W-:Y:S01]  /*10d40*/  @!P4 IMAD R3, R90, R17, R2 ;  /* 0x000000115a03c224 */ /* 0x001fe200078e0202 */
[----:B------:R-:W-:Y:S04]  /*10d50*/  BSSY B1, `(.L_x_426) ;  /* 0x0000006000017945 */ /* 0x000fe80003800000 */
[----:B------:R0:W-:Y:S01]  /*10d60*/  @!P4 STG.E.U8 desc[UR36][R8.64+0x80], R3 ;  /* 0x000080030800c986 */ /* 0x0001e2000c101124 */
[----:B------:R-:W-:Y:S05]  /*10d70*/  @P3 BRA `(.L_x_427) ;  /* 0x00000000000c3947 */ /* 0x000fea0003800000 */
[----:B------:R-:W0:Y:S02]  /*10d80*/  LDG.E.U8 R16, desc[UR36][R156.64+0x81] ;  /* 0x000081249c107981 */ /* 0x000e24000c1e1100 */
[----:B0-----:R-:W-:-:S05]  /*10d90*/  PRMT R3, R16, 0x8880, RZ ;  /* 0x0000888010037816 */ /* 0x001fca00000000ff */
[----:B------:R-:W-:-:S07]  /*10da0*/  IMAD R2, R3, R18, RZ ;  /* 0x0000001203027224 */ /* 0x000fce00078e02ff */
.L_x_427:
[----:B------:R-:W-:Y:S05]  /*10db0*/  BSYNC B1 ;  /* 0x0000000000017941 */ /* 0x000fea0003800000 */
.L_x_426:
[----:B------:R-:W-:Y:S01]  /*10dc0*/  @!P3 IMAD R91, R91, R17, R2 ;  /* 0x000000115b5bb224 */ /* 0x000fe200078e0202 */
[----:B------:R-:W-:Y:S04]  /*10dd0*/  BSSY B1, `(.L_x_428) ;  /* 0x0000006000017945 */ /* 0x000fe80003800000 */
[----:B------:R0:W-:Y:S01]  /*10de0*/  @!P3 STG.E.U8 desc[UR36][R8.64+0x81], R91 ;  /* 0x0000815b0800b986 */ /* 0x0001e2000c101124 */
[----:B------:R-:W-:Y:S05]  /*10df0*/  @P5 BRA `(.L_x_429) ;  /* 0x00000000000c5947 */ /* 0x000fea0003800000 */
[----:B------:R-:W0:Y:S02]  /*10e00*/  LDG.E.U8 R16, desc[UR36][R14.64+0x88] ;  /* 0x000088240e107981 */ /* 0x000e24000c1e1100 */
[----:B0-----:R-:W-:-:S05]  /*10e10*/  PRMT R3, R16, 0x8880, RZ ;  /* 0x0000888010037816 */ /* 0x001fca00000000ff */
[----:B------:R-:W-:-:S07]  /*10e20*/  IMAD R2, R3, R18, RZ ;  /* 0x0000001203027224 */ /* 0x000fce00078e02ff */
.L_x_429:
[----:B------:R-:W-:Y:S05]  /*10e30*/  BSYNC B1 ;  /* 0x0000000000017941 */ /* 0x000fea0003800000 */
.L_x_428:
[----:B0-----:R-:W-:Y:S01]  /*10e40*/  @!P5 IMAD R3, R92, R17, R2 ;  /* 0x000000115c03d224 */ /* 0x001fe200078e0202 */
[----:B------:R-:W-:Y:S04]  /*10e50*/  BSSY B1, `(.L_x_430) ;  /* 0x0000006000017945 */ /* 0x000fe80003800000 */
[----:B------:R0:W-:Y:S01]  /*10e60*/  @!P5 STG.E.U8 desc[UR36][R6.64+0x88], R3 ;  /* 0x000088030600d986 */ /* 0x0001e2000c101124 */
[----:B------:R-:W-:Y:S05]  /*10e70*/  @P6 BRA `(.L_x_431) ;  /* 0x00000000000c6947 */ /* 0x000fea0003800000 */
[----:B------:R-:W0:Y:S02]  /*10e80*/  LDG.E.U8 R16, desc[UR36][R14.64+0x89] ;  /* 0x000089240e107981 */ /* 0x000e24000c1e1100 */
[----:B0-----:R-:W-:-:S05]  /*10e90*/  PRMT R3, R16, 0x8880, RZ ;  /* 0x0000888010037816 */ /* 0x001fca00000000ff */
[----:B------:R-:W-:-:S07]  /*10ea0*/  IMAD R2, R3, R18, RZ ;  /* 0x0000001203027224 */ /* 0x000fce00078e02ff */
.L_x_431:
[----:B------:R-:W-:Y:S05]  /*10eb0*/  BSYNC B1 ;  /* 0x0000000000017941 */ /* 0x000fea0003800000 */
.L_x_430:
[----:B------:R-:W-:Y:S01]  /*10ec0*/  @!P6 IMAD R93, R93, R17, R2 ;  /* 0x000000115d5de224 */ /* 0x000fe200078e0202 */
[----:B------:R-:W-:Y:S04]  /*10ed0*/  BSSY B1, `(.L_x_432) ;  /* 0x0000006000017945 */ /* 0x000fe80003800000 */
[----:B------:R0:W-:Y:S01]  /*10ee0*/  @!P6 STG.E.U8 desc[UR36][R6.64+0x89], R93 ;  /* 0x0000895d0600e986 */ /* 0x0001e2000c101124 */
[----:B------:R-:W-:Y:S05]  /*10ef0*/  @P1 BRA `(.L_x_433) ;  /* 0x00000000000c1947 */ /* 0x000fea0003800000 */
[----:B------:R-:W0:Y:S02]  /*10f00*/  LDG.E.U8 R16, desc[UR36][R156.64+0x88] ;  /* 0x000088249c107981 */ /* 0x000e24000c1e1100 */
[----:B0-----:R-:W-:-:S05]  /*10f10*/  PRMT R3, R16, 0x8880, RZ ;  /* 0x0000888010037816 */ /* 0x001fca00000000ff */
[----:B------:R-:W-:-:S07]  /*10f20*/  IMAD R2, R3, R18, RZ ;  /* 0x0000001203027224 */ /* 0x000fce00078e02ff */
.L_x_433:
[----:B------:R-:W-:Y:S05]  /*10f30*/  BSYNC B1 ;  /* 0x0000000000017941 */ /* 0x000fea0003800000 */
.L_x_432:
        /* <DEDUP_REMOVED lines=12> */
.L_x_435:
[----:B------:R-:W-:Y:S05]  /*11000*/  BSYNC B1 ;  /* 0x0000000000017941 */ /* 0x000fea0003800000 */
.L_x_434:
[----:B------:R-:W-:Y:S01]  /*11010*/  @!P4 IMAD R95, R95, R17, R2 ;  /* 0x000000115f5fc224 */ /* 0x000fe200078e0202 */
[----:B------:R-:W-:Y:S04]  /*11020*/  BSSY B1, `(.L_x_436) ;  /* 0x0000006000017945 */ /* 0x000fe80003800000 */
[----:B------:R0:W-:Y:S01]  /*11030*/  @!P4 STG.E.U8 desc[UR36][R8.64+0x89], R95 ;  /* 0x0000895f0800c986 */ /* 0x0001e2000c101124 */
[----:B------:R-:W-:Y:S05]  /*11040*/  @P3 BRA `(.L_x_437) ;  /* 0x00000000000c3947 */ /* 0x000fea0003800000 */
[----:B------:R-:W0:Y:S02]  /*11050*/  LDG.E.U8 R16, desc[UR36][R14.64+0x90] ;  /* 0x000090240e107981 */ /* 0x000e24000c1e1100 */
[----:B0-----:R-:W-:-:S05]  /*11060*/  PRMT R3, R16, 0x8880, RZ ;  /* 0x0000888010037816 */ /* 0x001fca00000000ff */
[----:B------:R-:W-:-:S07]  /*11070*/  IMAD R2, R3, R18, RZ ;  /* 0x0000001203027224 */ /* 0x000fce00078e02ff */
.L_x_437:
[----:B------:R-:W-:Y:S05]  /*11080*/  BSYNC B1 ;  /* 0x0000000000017941 */ /* 0x000fea0003800000 */
.L_x_436:
[----:B0-----:R-:W-:Y:S01]  /*11090*/  @!P3 IMAD R3, R96, R17, R2 ;  /* 0x000000116003b224 */ /* 0x001fe200078e0202 */
[----:B------:R-:W-:Y:S04]  /*110a0*/  BSSY B1, `(.L_x_438) ;  /* 0x0000006000017945 */ /* 0x000fe80003800000 */
[----:B------:R0:W-:Y:S01]  /*110b0*/  @!P3 STG.E.U8 desc[UR36][R6.64+0x90], R3 ;  /* 0x000090030600b986 */ /* 0x0001e2000c101124 */
[----:B------:R-:W-:Y:S05]  /*110c0*/  @P5 BRA `(.L_x_439) ;  /* 0x00000000000c5947 */ /* 0x000fea0003800000 */
[----:B------:R-:W0:Y:S02]  /*110d0*/  LDG.E.U8 R16, desc[UR36][R14.64+0x91] ;  /* 0x000091240e107981 */ /* 0x000e24000c1e1100 */
[----:B0-----:R-:W-:-:S05]  /*110e0*/  PRMT R3, R16, 0x8880, RZ ;  /* 0x0000888010037816 */ /* 0x001fca00000000ff */
[----:B------:R-:W-:-:S07]  /*110f0*/  IMAD R2, R3, R18, RZ ;  /* 0x0000001203027224 */ /* 0x000fce00078e02ff */
.L_x_439:
[----:B------:R-:W-:Y:S05]  /*11100*/  BSYNC B1 ;  /* 0x0000000000017941 */ /* 0x000fea0003800000 */
.L_x_438:
[----:B------:R-:W-:Y:S01]  /*11110*/  @!P5 IMAD R97, R97, R17, R2 ;  /* 0x000000116161d224 */ /* 0x000fe200078e0202 */
[----:B------:R-:W-:Y:S04]  /*11120*/  BSSY B1, `(.L_x_440) ;  /* 0x0000006000017945 */ /* 0x000fe80003800000 */
[----:B------:R0:W-:Y:S01]  /*11130*/  @!P5 STG.E.U8 desc[UR36][R6.64+0x91], R97 ;  /* 0x000091610600d986 */ /* 0x0001e2000c101124 */
[----:B------:R-:W-:Y:S05]  /*11140*/  @P6 BRA `(.L_x_441) ;  /* 0x00000000000c6947 */ /* 0x000fea0003800000 */
[----:B------:R-:W0:Y:S02]  /*11150*/  LDG.E.U8 R16, desc[UR36][R156.64+0x90] ;  /* 0x000090249c107981 */ /* 0x000e24000c1e1100 */
[----:B0-----:R-:W-:-:S05]  /*11160*/  PRMT R3, R16, 0x8880, RZ ;  /* 0x0000888010037816 */ /* 0x001fca00000000ff */
[----:B------:R-:W-:-:S07]  /*11170*/  IMAD R2, R3, R18, RZ ;  /* 0x0000001203027224 */ /* 0x000fce00078e02ff */
.L_x_441:
[----:B------:R-:W-:Y:S05]  /*11180*/  BSYNC B1 ;  /* 0x0000000000017941 */ /* 0x000fea0003800000 */
.L_x_440:
[----:B0-----:R-:W-:Y:S01]  /*11190*/  @!P6 IMAD R3, R98, R17, R2 ;  /* 0x000000116203e224 */ /* 0x001fe200078e0202 */
[----:B------:R-:W-:Y:S04]  /*111a0*/  BSSY B1, `(.L_x_442) ;  /* 0x0000006000017945 */ /* 0x000fe80003800000 */
[----:B------:R0:W-:Y:S01]  /*111b0*/  @!P6 STG.E.U8 desc[UR36][R8.64+0x90], R3 ;  /* 0x000090030800e986 */ /* 0x0001e2000c101124 */
[----:B------:R-:W-:Y:S05]  /*111c0*/  @P1 BRA `(.L_x_443) ;  /* 0x00000000000c1947 */ /* 0x000fea0003800000 */
[----:B------:R-:W0:Y:S02]  /*111d0*/  LDG.E.U8 R16, desc[UR36][R156.64+0x91] ;  /* 0x000091249c107981 */ /* 0x000e24000c1e1100 */
[----:B0-----:R-:W-:-:S05]  /*111e0*/  PRMT R3, R16, 0x8880, RZ ;  /* 0x0000888010037816 */ /* 0x001fca00000000ff */
[----:B------:R-:W-:-:S07]  /*111f0*/  IMAD R2, R3, R18, RZ ;  /* 0x0000001203027224 */ /* 0x000fce00078e02ff */
.L_x_443:
[----:B------:R-:W-:Y:S05]  /*11200*/  BSYNC B1 ;  /* 0x0000000000017941 */ /* 0x000fea0003800000 */
.L_x_442:
        /* <DEDUP_REMOVED lines=12> */
.L_x_445:
[----:B------:R-:W-:Y:S05]  /*112d0*/  BSYNC B1 ;  /* 0x0000000000017941 */ /* 0x000fea0003800000 */
.L_x_444:
[----:B0-----:R-:W-:Y:S01]  /*112e0*/  @!P4 IMAD R3, R100, R17, R2 ;  /* 0x000000116403c224 */ /* 0x001fe200078e0202 */
[----:B------:R-:W-:Y:S04]  /*112f0*/  BSSY B1, `(.L_x_446) ;  /* 0x0000006000017945 */ /* 0x000fe80003800000 */
[----:B------:R0:W-:Y:S01]  /*11300*/  @!P4 STG.E.U8 desc[UR36][R6.64+0x98], R3 ;  /* 0x000098030600c986 */ /* 0x0001e2000c101124 */
[----:B------:R-:W-:Y:S05]  /*11310*/  @P3 BRA `(.L_x_447) ;  /* 0x00000000000c3947 */ /* 0x000fea0003800000 */
[----:B------:R-:W0:Y:S02]  /*11320*/  LDG.E.U8 R16, desc[UR36][R14.64+0x99] ;  /* 0x000099240e107981 */ /* 0x000e24000c1e1100 */
[----:B0-----:R-:W-:-:S05]  /*11330*/  PRMT R3, R16, 0x8880, RZ ;  /* 0x0000888010037816 */ /* 0x001fca00000000ff */
[----:B------:R-:W-:-:S07]  /*11340*/  IMAD R2, R3, R18, RZ ;  /* 0x0000001203027224 */ /* 0x000fce00078e02ff */
.L_x_447:
[----:B------:R-:W-:Y:S05]  /*11350*/  BSYNC B1 ;  /* 0x0000000000017941 */ /* 0x000fea0003800000 */
.L_x_446:
[----:B------:R-:W-:Y:S01]  /*11360*/  @!P3 IMAD R101, R101, R17, R2 ;  /* 0x000000116565b224 */ /* 0x000fe200078e0202 */
[----:B------:R-:W-:Y:S04]  /*11370*/  BSSY B1, `(.L_x_448) ;  /* 0x0000006000017945 */ /* 0x000fe80003800000 */
[----:B------:R0:W-:Y:S01]  /*11380*/  @!P3 STG.E.U8 desc[UR36][R6.64+0x99], R101 ;  /* 0x000099650600b986 */ /* 0x0001e2000c101124 */
[----:B------:R-:W-:Y:S05]  /*11390*/  @P5 BRA `(.L_x_449) ;  /* 0x00000000000c5947 */ /* 0x000fea0003800000 */
[----:B------:R-:W0:Y:S02]  /*113a0*/  LDG.E.U8 R16, desc[UR36][R156.64+0x98] ;  /* 0x000098249c107981 */ /* 0x000e24000c1e1100 */
[----:B0-----:R-:W-:-:S05]  /*113b0*/  PRMT R3, R16, 0x8880, RZ ;  /* 0x0000888010037816 */ /* 0x001fca00000000ff */
[----:B------:R-:W-:-:S07]  /*113c0*/  IMAD R2, R3, R18, RZ ;  /* 0x0000001203027224 */ /* 0x000fce00078e02ff */
.L_x_449:
[----:B------:R-:W-:Y:S05]  /*113d0*/  BSYNC B1 ;  /* 0x0000000000017941 */ /* 0x000fea0003800000 */
.L_x_448:
[----:B0-----:R-:W-:Y:S01]  /*113e0*/  @!P5 IMAD R3, R102, R17, R2 ;  /* 0x000000116603d224 */ /* 0x001fe200078e0202 */
[----:B------:R-:W-:Y:S04]  /*113f0*/  BSSY B1, `(.L_x_450) ;  /* 0x0000006000017945 */ /* 0x000fe80003800000 */
[----:B------:R0:W-:Y:S01]  /*11400*/  @!P5 STG.E.U8 desc[UR36][R8.64+0x98], R3 ;  /* 0x000098030800d986 */ /* 0x0001e2000c101124 */
[----:B------:R-:W-:Y:S05]  /*11410*/  @P6 BRA `(.L_x_451) ;  /* 0x00000000000c6947 */ /* 0x000fea0003800000 */
[----:B------:R-:W0:Y:S02]  /*11420*/  LDG.E.U8 R16, desc[UR36][R156.64+0x99] ;  /* 0x000099249c107981 */ /* 0x000e24000c1e1100 */
[----:B0-----:R-:W-:-:S05]  /*11430*/  PRMT R3, R16, 0x8880, RZ ;  /* 0x0000888010037816 */ /* 0x001fca00000000ff */
[----:B------:R-:W-:-:S07]  /*11440*/  IMAD R2, R3, R18, RZ ;  /* 0x0000001203027224 */ /* 0x000fce00078e02ff */
.L_x_451:
[----:B------:R-:W-:Y:S05]  /*11450*/  BSYNC B1 ;  /* 0x0000000000017941 */ /* 0x000fea0003800000 */
.L_x_450:
[----:B------:R-:W-:Y:S01]  /*11460*/  @!P6 IMAD R103, R103, R17, R2 ;  /* 0x000000116767e224 */ /* 0x000fe200078e0202 */
[----:B------:R-:W-:Y:S04]  /*11470*/  BSSY B1, `(.L_x_452) ;  /* 0x0000006000017945 */ /* 0x000fe80003800000 */
[----:B------:R0:W-:Y:S01]  /*11480*/  @!P6 STG.E.U8 desc[UR36][R8.64+0x99], R103 ;  /* 0x000099670800e986 */ /* 0x0001e2000c101124 */
[----:B------:R-:W-:Y:S05]  /*11490*/  @P1 BRA `(.L_x_453) ;  /* 0x00000000000c1947 */ /* 0x000fea0003800000 */
[----:B------:R-:W0:Y:S02]  /*114a0*/  LDG.E.U8 R16, desc[UR36][R14.64+0xa0] ;  /* 0x0000a0240e107981 */ /* 0x000e24000c1e1100 */
[----:B0-----:R-:W-:-:S05]  /*114b0*/  PRMT R3, R16, 0x8880, RZ ;  /* 0x0000888010037816 */ /* 0x001fca00000000ff */
[----:B------:R-:W-:-:S07]  /*114c0*/  IMAD R2, R3, R18, RZ ;  /* 0x0000001203027224 */ /* 0x000fce00078e02ff */
.L_x_453:
[----:B------:R-:W-:Y:S05]  /*114d0*/  BSYNC B1 ;  /* 0x0000000000017941 */ /* 0x000fea0003800000 */
.L_x_452:
        /* <DEDUP_REMOVED lines=12> */
.L_x_455:
[----:B------:R-:W-:Y:S05]  /*115a0*/  BSYNC B1 ;  /* 0x0000000000017941 */ /* 0x000fea0003800000 */
.L_x_454:
[----:B------:R-:W-:Y:S01]  /*115b0*/  @!P4 IMAD R105, R105, R17, R2 ;  /* 0x000000116969c224 */ /* 0x000fe200078e0202 */
[----:B------:R-:W-:Y:S04]  /*115c0*/  BSSY B1, `(.L_x_456) ;  /* 0x0000006000017945 */ /* 0x000fe80003800000 */
[----:B------:R0:W-:Y:S01]  /*115d0*/  @!P4 STG.E.U8 desc[UR36][R6.64+0xa1], R105 ;  /* 0x0000a1690600c986 */ /* 0x0001e2000c101124 */
[----:B------:R-:W-:Y:S05]  /*115e0*/  @P3 BRA `(.L_x_457) ;  /* 0x00000000000c3947 */ /* 0x000fea0003800000 */
[----:B------:R-:W0:Y:S02]  /*115f0*/  LDG.E.U8 R16, desc[UR36][R156.64+0xa0] ;  /* 0x0000a0249c107981 */ /* 0x000e24000c1e1100 */
[----:B0-----:R-:W-:-:S05]  /*11600*/  PRMT R3, R16, 0x8880, RZ ;  /* 0x0000888010037816 */ /* 0x001fca00000000ff */
[----:B------:R-:W-:-:S07]  /*11610*/  IMAD R2, R3, R18, RZ ;  /* 0x0000001203027224 */ /* 0x000fce00078e02ff */
.L_x_457:
[----:B------:R-:W-:Y:S05]  /*11620*/  BSYNC B1 ;  /* 0x0000000000017941 */ /* 0x000fea0003800000 */
.L_x_456:
[----:B0-----:R-:W-:Y:S01]  /*11630*/  @!P3 IMAD R3, R106, R17, R2 ;  /* 0x000000116a03b224 */ /* 0x001fe200078e0202 */
[----:B------:R-:W-:Y:S04]  /*11640*/  BSSY B1, `(.L_x_458) ;  /* 0x0000006000017945 */ /* 0x000fe80003800000 */
[----:B------:R0:W-:Y:S01]  /*11650*/  @!P3 STG.E.U8 desc[UR36][R8.64+0xa0], R3 ;  /* 0x0000a0030800b986 */ /* 0x0001e2000c101124 */
[----:B------:R-:W-:Y:S05]  /*11660*/  @P5 BRA `(.L_x_459) ;  /* 0x00000000000c5947 */ /* 0x000fea0003800000 */
[----:B------:R-:W0:Y:S02]  /*11670*/  LDG.E.U8 R16, desc[UR36][R156.64+0xa1] ;  /* 0x0000a1249c107981 */ /* 0x000e24000c1e1100 */
[----:B0-----:R-:W-:-:S05]  /*11680*/  PRMT R3, R16, 0x8880, RZ ;  /* 0x0000888010037816 */ /* 0x001fca00000000ff */
[----:B------:R-:W-:-:S07]  /*11690*/  IMAD R2, R3, R18, RZ ;  /* 0x0000001203027224 */ /* 0x000fce00078e02ff */
.L_x_459:
[----:B------:R-:W-:Y:S05]  /*116a0*/  BSYNC B1 ;  /* 0x0000000000017941 */ /* 0x000fea0003800000 */
.L_x_458:
[----:B------:R-:W-:Y:S01]  /*116b0*/  @!P5 IMAD R107, R107, R17, R2 ;  /* 0x000000116b6bd224 */ /* 0x000fe200078e0202 */
[----:B------:R-:W-:Y:S04]  /*116c0*/  BSSY B1, `(.L_x_460) ;  /* 0x0000006000017945 */ /* 0x000fe80003800000 */
[----:B------:R0:W-:Y:S01]  /*116d0*/  @!P5 STG.E.U8 desc[UR36][R8.64+0xa1], R107 ;  /* 0x0000a16b0800d986 */ /* 0x0001e2000c101124 */
[----:B------:R-:W-:Y:S05]  /*116e0*/  @P6 BRA `(.L_x_461) ;  /* 0x00000000000c6947 */ /* 0x000fea0003800000 */
[----:B------:R-:W0:Y:S02]  /*116f0*/  LDG.E.U8 R16, desc[UR36][R14.64+0xa8] ;  /* 0x0000a8240e107981 */ /* 0x000e24000c1e1100 */
[----:B0-----:R-:W-:-:S05]  /*11700*/  PRMT R3, R16, 0x8880, RZ ;  /* 0x0000888010037816 */ /* 0x001fca00000000ff */
[----:B------:R-:W-:-:S07]  /*11710*/  IMAD R2, R3, R18, RZ ;  /* 0x0000001203027224 */ /* 0x000fce00078e02ff */
.L_x_461:
[----:B------:R-:W-:Y:S05]  /*11720*/  BSYNC B1 ;  /* 0x0000000000017941 */ /* 0x000fea0003800000 */
.L_x_460:
[----:B0-----:R-:W-:Y:S01]  /*11730*/  @!P6 IMAD R3, R108, R17, R2 ;  /* 0x000000116c03e224 */ /* 0x001fe200078e0202 */
[----:B------:R-:W-:Y:S04]  /*11740*/  BSSY B1, `(.L_x_462) ;  /* 0x0000006000017945 */ /* 0x000fe80003800000 */
[----:B------:R0:W-:Y:S01]  /*11750*/  @!P6 STG.E.U8 desc[UR36][R6.64+0xa8], R3 ;  /* 0x0000a8030600e986 */ /* 0x0001e2000c101124 */
[----:B------:R-:W-:Y:S05]  /*11760*/  @P1 BRA `(.L_x_463) ;  /* 0x00000000000c1947 */ /* 0x000fea0003800000 */
[----:B------:R-:W0:Y:S02]  /*11770*/  LDG.E.U8 R16, desc[UR36][R14.64+0xa9] ;  /* 0x0000a9240e107981 */ /* 0x000e24000c1e1100 */
[----:B0-----:R-:W-:-:S05]  /*11780*/  PRMT R3, R16, 0x8880, RZ ;  /* 0x0000888010037816 */ /* 0x001fca00000000ff */
[----:B------:R-:W-:-:S07]  /*11790*/  IMAD R2, R3, R18, RZ ;  /* 0x0000001203027224 */ /* 0x000fce00078e02ff */
.L_x_463:
[----:B------:R-:W-:Y:S05]  /*117a0*/  BSYNC B1 ;  /* 0x0000000000017941 */ /* 0x000fea0003800000 */
.L_x_462:
        /* <DEDUP_REMOVED lines=12> */
.L_x_465:
[----:B------:R-:W-:Y:S05]  /*11870*/  BSYNC B1 ;  /* 0x0000000000017941 */ /* 0x000fea0003800000 */
.L_x_464:
[----:B0-----:R-:W-:Y:S01]  /*11880*/  @!P4 IMAD R3, R110, R17, R2 ;  /* 0x000000116e03c224 */ /* 0x001fe200078e0202 */
[----:B------:R-:W-:Y:S04]  /*11890*/  BSSY B1, `(.L_x_466) ;  /* 0x0000006000017945 */ /* 0x000fe80003800000 */
[----:B------:R0:W-:Y:S01]  /*118a0*/  @!P4 STG.E.U8 desc[UR36][R8.64+0xa8], R3 ;  /* 0x0000a8030800c986 */ /* 0x0001e2000c101124 */
[----:B------:R-:W-:Y:S05]  /*118b0*/  @P3 BRA `(.L_x_467) ;  /* 0x00000000000c3947 */ /* 0x000fea0003800000 */
[----:B------:R-:W0:Y:S02]  /*118c0*/  LDG.E.U8 R16, desc[UR36][R156.64+0xa9] ;  /* 0x0000a9249c107981 */ /* 0x000e24000c1e1100 */
[----:B0-----:R-:W-:-:S05]  /*118d0*/  PRMT R3, R16, 0x8880, RZ ;  /* 0x0000888010037816 */ /* 0x001fca00000000ff */
[----:B------:R-:W-:-:S07]  /*118e0*/  IMAD R2, R3, R18, RZ ;  /* 0x0000001203027224 */ /* 0x000fce00078e02ff */
.L_x_467:
[----:B------:R-:W-:Y:S05]  /*118f0*/  BSYNC B1 ;  /* 0x0000000000017941 */ /* 0x000fea0003800000 */
.L_x_466:
[----:B------:R-:W-:Y:S01]  /*11900*/  @!P3 IMAD R111, R111, R17, R2 ;  /* 0x000000116f6fb224 */ /* 0x000fe200078e0202 */
[----:B------:R-:W-:Y:S04]  /*11910*/  BSSY B1, `(.L_x_468) ;  /* 0x0000006000017945 */ /* 0x000fe80003800000 */
[----:B------:R0:W-:Y:S01]  /*11920*/  @!P3 STG.E.U8 desc[UR36][R8.64+0xa9], R111 ;  /* 0x0000a96f0800b986 */ /* 0x0001e2000c101124 */
[----:B------:R-:W-:Y:S05]  /*11930*/  @P5 BRA `(.L_x_469) ;  /* 0x00000000000c5947 */ /* 0x000fea0003800000 */
[----:B------:R-:W0:Y:S02]  /*11940*/  LDG.E.U8 R16, desc[UR36][R14.64+0xb0] ;  /* 0x0000b0240e107981 */ /* 0x000e24000c1e1100 */
[----:B0-----:R-:W-:-:S05]  /*11950*/  PRMT R3, R16, 0x8880, RZ ;  /* 0x0000888010037816 */ /* 0x001fca00000000ff */
[----:B------:R-:W-:-:S07]  /*11960*/  IMAD R2, R3, R18, RZ ;  /* 0x0000001203027224 */ /* 0x000fce00078e02ff */
.L_x_469:
[----:B------:R-:W-:Y:S05]  /*11970*/  BSYNC B1 ;  /* 0x0000000000017941 */ /* 0x000fea0003800000 */
.L_x_468:
[----:B0-----:R-:W-:Y:S01]  /*11980*/  @!P5 IMAD R3, R112, R17, R2 ;  /* 0x000000117003d224 */ /* 0x001fe200078e0202 */
[----:B------:R-:W-:Y:S04]  /*11990*/  BSSY B1, `(.L_x_470) ;  /* 0x0000006000017945 */ /* 0x000fe80003800000 */
[----:B------:R0:W-:Y:S01]  /*119a0*/  @!P5 STG.E.U8 desc[UR36][R6.64+0xb0], R3 ;  /* 0x0000b0030600d986 */ /* 0x0001e2000c101124 */
[----:B------:R-:W-:Y:S05]  /*119b0*/  @P6 BRA `(.L_x_471) ;  /* 0x00000000000c6947 */ /* 0x000fea0003800000 */
[----:B------:R-:W0:Y:S02]  /*119c0*/  LDG.E.U8 R16, desc[UR36][R14.64+0xb1] ;  /* 0x0000b1240e107981 */ /* 0x000e24000c1e1100 */
[----:B0-----:R-:W-:-:S05]  /*119d0*/  PRMT R3, R16, 0x8880, RZ ;  /* 0x0000888010037816 */ /* 0x001fca00000000ff */
[----:B------:R-:W-:-:S07]  /*119e0*/  IMAD R2, R3, R18, RZ ;  /* 0x0000001203027224 */ /* 0x000fce00078e02ff */
.L_x_471:
[----:B------:R-:W-:Y:S05]  /*119f0*/  BSYNC B1 ;  /* 0x0000000000017941 */ /* 0x000fea0003800000 */
.L_x_470:
[----:B------:R-:W-:Y:S01]  /*11a00*/  @!P6 IMAD R113, R113, R17, R2 ;  /* 0x000000117171e224 */ /* 0x000fe200078e0202 */
[----:B------:R-:W-:Y:S04]  /*11a10*/  BSSY B1, `(.L_x_472) ;  /* 0x0000006000017945 */ /* 0x000fe80003800000 */
[----:B------:R0:W-:Y:S01]  /*11a20*/  @!P6 STG.E.U8 desc[UR36][R6.64+0xb1], R113 ;  /* 0x0000b1710600e986 */ /* 0x0001e2000c101124 */
[----:B------:R-:W-:Y:S05]  /*11a30*/  @P1 BRA `(.L_x_473) ;  /* 0x00000000000c1947 */ /* 0x000fea0003800000 */
[----:B------:R-:W0:Y:S02]  /*11a40*/  LDG.E.U8 R16, desc[UR36][R156.64+0xb0] ;  /* 0x0000b0249c107981 */ /* 0x000e24000c1e1100 */
[----:B0-----:R-:W-:-:S05]  /*11a50*/  PRMT R3, R16, 0x8880, RZ ;  /* 0x0000888010037816 */ /* 0x001fca00000000ff */
[----:B------:R-:W-:-:S07]  /*11a60*/  IMAD R2, R3, R18, RZ ;  /* 0x0000001203027224 */ /* 0x000fce00078e02ff */
.L_x_473:
[----:B------:R-:W-:Y:S05]  /*11a70*/  BSYNC B1 ;  /* 0x0000000000017941 */ /* 0x000fea0003800000 */
.L_x_472:
        /* <DEDUP_REMOVED lines=12> */
.L_x_475:
[----:B------:R-:W-:Y:S05]  /*11b40*/  BSYNC B1 ;  /* 0x0000000000017941 */ /* 0x000fea0003800000 */
.L_x_474:
[----:B------:R-:W-:Y:S01]  /*11b50*/  @!P4 IMAD R115, R115, R17, R2 ;  /* 0x000000117373c224 */ /* 0x000fe200078e0202 */
[----:B------:R-:W-:Y:S04]  /*11b60*/  BSSY B1, `(.L_x_476) ;  /* 0x0000006000017945 */ /* 0x000fe80003800000 */
[----:B------:R0:W-:Y:S01]  /*11b70*/  @!P4 STG.E.U8 desc[UR36][R8.64+0xb1], R115 ;  /* 0x0000b1730800c986 */ /* 0x0001e2000c101124 */
[----:B------:R-:W-:Y:S05]  /*11b80*/  @P3 BRA `(.L_x_477) ;  /* 0x00000000000c3947 */ /* 0x000fea0003800000 */
[----:B------:R-:W0:Y:S02]  /*11b90*/  LDG.E.U8 R16, desc[UR36][R14.64+0xb8] ;  /* 0x0000b8240e107981 */ /* 0x000e24000c1e1100 */
[----:B0-----:R-:W-:-:S05]  /*11ba0*/  PRMT R3, R16, 0x8880, RZ ;  /* 0x0000888010037816 */ /* 0x001fca00000000ff */
[----:B------:R-:W-:-:S07]  /*11bb0*/  IMAD R2, R3, R18, RZ ;  /* 0x0000001203027224 */ /* 0x000fce00078e02ff */
.L_x_477:
[----:B------:R-:W-:Y:S05]  /*11bc0*/  BSYNC B1 ;  /* 0x0000000000017941 */ /* 0x000fea0003800000 */
.L_x_476:
[----:B0-----:R-:W-:Y:S01]  /*11bd0*/  @!P3 IMAD R3, R116, R17, R2 ;  /* 0x000000117403b224 */ /* 0x001fe200078e0202 */
[----:B------:R-:W-:Y:S04]  /*11be0*/  BSSY B1, `(.L_x_478) ;  /* 0x0000006000017945 */ /* 0x000fe80003800000 */
[----:B------:R0:W-:Y:S01]  /*11bf0*/  @!P3 STG.E.U8 desc[UR36][R6.64+0xb8], R3 ;  /* 0x0000b8030600b986 */ /* 0x0001e2000c101124 */
[----:B------:R-:W-:Y:S05]  /*11c00*/  @P5 BRA `(.L_x_479) ;  /* 0x00000000000c5947 */ /* 0x000fea0003800000 */
[----:B------:R-:W0:Y:S02]  /*11c10*/  LDG.E.U8 R16, desc[UR36][R14.64+0xb9] ;  /* 0x0000b9240e107981 */ /* 0x000e24000c1e1100 */
[----:B0-----:R-:W-:-:S05]  /*11c20*/  PRMT R3, R16, 0x8880, RZ ;  /* 0x0000888010037816 */ /* 0x001fca00000000ff */
[----:B------:R-:W-:-:S07]  /*11c30*/  IMAD R2, R3, R18, RZ ;  /* 0x0000001203027224 */ /* 0x000fce00078e02ff */
.L_x_479:
[----:B------:R-:W-:Y:S05]  /*11c40*/  BSYNC B1 ;  /* 0x0000000000017941 */ /* 0x000fea0003800000 */
.L_x_478:
[----:B------:R-:W-:Y:S01]  /*11c50*/  @!P5 IMAD R117, R117, R17, R2 ;  /* 0x000000117575d224 */ /* 0x000fe200078e0202 */
[----:B------:R-:W-:Y:S04]  /*11c60*/  BSSY B1, `(.L_x_480) ;  /* 0x0000006000017945 */ /* 0x000fe80003800000 */
[----:B------:R0:W-:Y:S01]  /*11c70*/  @!P5 STG.E.U8 desc[UR36][R6.64+0xb9], R117 ;  /* 0x0000b9750600d986 */ /* 0x0001e2000c101124 */
[----:B------:R-:W-:Y:S05]  /*11c80*/  @P6 BRA `(.L_x_481) ;  /* 0x00000000000c6947 */ /* 0x000fea0003800000 */
[----:B------:R-:W0:Y:S02]  /*11c90*/  LDG.E.U8 R16, desc[UR36][R156.64+0xb8] ;  /* 0x0000b8249c107981 */ /* 0x000e24000c1e1100 */
[----:B0-----:R-:W-:-:S05]  /*11ca0*/  PRMT R3, R16, 0x8880, RZ ;  /* 0x0000888010037816 */ /* 0x001fca00000000ff */
[----:B------:R-:W-:-:S07]  /*11cb0*/  IMAD R2, R3, R18, RZ ;  /* 0x0000001203027224 */ /* 0x000fce00078e02ff */
.L_x_481:
[----:B------:R-:W-:Y:S05]  /*11cc0*/  BSYNC B1 ;  /* 0x0000000000017941 */ /* 0x000fea0003800000 */
.L_x_480:
[----:B0-----:R-:W-:Y:S01]  /*11cd0*/  @!P6 IMAD R3, R118, R17, R2 ;  /* 0x000000117603e224 */ /* 0x001fe200078e0202 */
[----:B------:R-:W-:Y:S04]  /*11ce0*/  BSSY B1, `(.L_x_482) ;  /* 0x0000006000017945 */ /* 0x000fe80003800000 */
[----:B------:R0:W-:Y:S01]  /*11cf0*/  @!P6 STG.E.U8 desc[UR36][R8.64+0xb8], R3 ;  /* 0x0000b8030800e986 */ /* 0x0001e2000c101124 */
[----:B------:R-:W-:Y:S05]  /*11d00*/  @P1 BRA `(.L_x_483) ;  /* 0x00000000000c1947 */ /* 0x000fea0003800000 */
[----:B------:R-:W0:Y:S02]  /*11d10*/  LDG.E.U8 R16, desc[UR36][R156.64+0xb9] ;  /* 0x0000b9249c107981 */ /* 0x000e24000c1e1100 */
[----:B0-----:R-:W-:-:S05]  /*11d20*/  PRMT R3, R16, 0x8880, RZ ;  /* 0x0000888010037816 */ /* 0x001fca00000000ff */
[----:B------:R-:W-:-:S07]  /*11d30*/  IMAD R2, R3, R18, RZ ;  /* 0x0000001203027224 */ /* 0x000fce00078e02ff */
.L_x_483:
[----:B------:R-:W-:Y:S05]  /*11d40*/  BSYNC B1 ;  /* 0x0000000000017941 */ /* 0x000fea0003800000 */
.L_x_482:
        /* <DEDUP_REMOVED lines=12> */
.L_x_485:
[----:B------:R-:W-:Y:S05]  /*11e10*/  BSYNC B1 ;  /* 0x0000000000017941 */ /* 0x000fea0003800000 */
.L_x_484:
[----:B0-----:R-:W-:Y:S01]  /*11e20*/  @!P4 IMAD R3, R120, R17, R2 ;  /* 0x000000117803c224 */ /* 0x001fe200078e0202 */
[----:B------:R-:W-:Y:S04]  /*11e30*/  BSSY B1, `(.L_x_486) ;  /* 0x0000006000017945 */ /* 0x000fe80003800000 */
[----:B------:R0:W-:Y:S01]  /*11e40*/  @!P4 STG.E.U8 desc[UR36][R6.64+0xc0], R3 ;  /* 0x0000c0030600c986 */ /* 0x0001e2000c101124 */
[----:B------:R-:W-:Y:S05]  /*11e50*/  @P3 BRA `(.L_x_487) ;  /* 0x00000000000c3947 */ /* 0x000fea0003800000 */
[----:B------:R-:W0:Y:S02]  /*11e60*/  LDG.E.U8 R16, desc[UR36][R14.64+0xc1] ;  /* 0x0000c1240e107981 */ /* 0x000e24000c1e1100 */
[----:B0-----:R-:W-:-:S05]  /*11e70*/  PRMT R3, R16, 0x8880, RZ ;  /* 0x0000888010037816 */ /* 0x001fca00000000ff */
[----:B------:R-:W-:-:S07]  /*11e80*/  IMAD R2, R3, R18, RZ ;  /* 0x0000001203027224 */ /* 0x000fce00078e02ff */
.L_x_487:
[----:B------:R-:W-:Y:S05]  /*11e90*/  BSYNC B1 ;  /* 0x0000000000017941 */ /* 0x000fea0003800000 */
.L_x_486:
[----:B------:R-:W-:Y:S01]  /*11ea0*/  @!P3 IMAD R121, R121, R17, R2 ;  /* 0x000000117979b224 */ /* 0x000fe200078e0202 */
[----:B------:R-:W-:Y:S04]  /*11eb0*/  BSSY B1, `(.L_x_488) ;  /* 0x0000006000017945 */ /* 0x000fe80003800000 */
[----:B------:R0:W-:Y:S01]  /*11ec0*/  @!P3 STG.E.U8 desc[UR36][R6.64+0xc1], R121 ;  /* 0x0000c1790600b986 */ /* 0x0001e2000c101124 */
[----:B------:R-:W-:Y:S05]  /*11ed0*/  @P5 BRA `(.L_x_489) ;  /* 0x00000000000c5947 */ /* 0x000fea0003800000 */
[----:B------:R-:W0:Y:S02]  /*11ee0*/  LDG.E.U8 R16, desc[UR36][R156.64+0xc0] ;  /* 0x0000c0249c107981 */ /* 0x000e24000c1e1100 */
[----:B0-----:R-:W-:-:S05]  /*11ef0*/  PRMT R3, R16, 0x8880, RZ ;  /* 0x0000888010037816 */ /* 0x001fca00000000ff */
[----:B------:R-:W-:-:S07]  /*11f00*/  IMAD R2, R3, R18, RZ ;  /* 0x0000001203027224 */ /* 0x000fce00078e02ff */
.L_x_489:
[----:B------:R-:W-:Y:S05]  /*11f10*/  BSYNC B1 ;  /* 0x0000000000017941 */ /* 0x000fea0003800000 */
.L_x_488:
[----:B0-----:R-:W-:Y:S01]  /*11f20*/  @!P5 IMAD R3, R122, R17, R2 ;  /* 0x000000117a03d224 */ /* 0x001fe200078e0202 */
[----:B------:R-:W-:Y:S04]  /*11f30*/  BSSY B1, `(.L_x_490) ;  /* 0x0000006000017945 */ /* 0x000fe80003800000 */
[----:B------:R0:W-:Y:S01]  /*11f40*/  @!P5 STG.E.U8 desc[UR36][R8.64+0xc0], R3 ;  /* 0x0000c0030800d986 */ /* 0x0001e2000c101124 */
[----:B------:R-:W-:Y:S05]  /*11f50*/  @P6 BRA `(.L_x_491) ;  /* 0x00000000000c6947 */ /* 0x000fea0003800000 */
[----:B------:R-:W0:Y:S02]  /*11f60*/  LDG.E.U8 R16, desc[UR36][R156.64+0xc1] ;  /* 0x0000c1249c107981 */ /* 0x000e24000c1e1100 */
[----:B0-----:R-:W-:-:S05]  /*11f70*/  PRMT R3, R16, 0x8880, RZ ;  /* 0x0000888010037816 */ /* 0x001fca00000000ff */
[----:B------:R-:W-:-:S07]  /*11f80*/  IMAD R2, R3, R18, RZ ;  /* 0x0000001203027224 */ /* 0x000fce00078e02ff */
.L_x_491:
[----:B------:R-:W-:Y:S05]  /*11f90*/  BSYNC B1 ;  /* 0x0000000000017941 */ /* 0x000fea0003800000 */
.L_x_490:
[----:B------:R-:W-:Y:S01]  /*11fa0*/  @!P6 IMAD R123, R123, R17, R2 ;  /* 0x000000117b7be224 */ /* 0x000fe200078e0202 */
[----:B------:R-:W-:Y:S04]  /*11fb0*/  BSSY B1, `(.L_x_492) ;  /* 0x0000006000017945 */ /* 0x000fe80003800000 */
[----:B------:R0:W-:Y:S01]  /*11fc0*/  @!P6 STG.E.U8 desc[UR36][R8.64+0xc1], R123 ;  /* 0x0000c17b0800e986 */ /* 0x0001e2000c101124 */
[----:B------:R-:W-:Y:S05]  /*11fd0*/  @P1 BRA `(.L_x_493) ;  /* 0x00000000000c1947 */ /* 0x000fea0003800000 */
[----:B------:R-:W0:Y:S02]  /*11fe0*/  LDG.E.U8 R16, desc[UR36][R14.64+0xc8] ;  /* 0x0000c8240e107981 */ /* 0x000e24000c1e1100 */
[----:B0-----:R-:W-:-:S05]  /*11ff0*/  PRMT R3, R16, 0x8880, RZ ;  /* 0x0000888010037816 */ /* 0x001fca00000000ff */
[----:B------:R-:W-:-:S07]  /*12000*/  IMAD R2, R3, R18, RZ ;  /* 0x0000001203027224 */ /* 0x000fce00078e02ff */
.L_x_493:
[----:B------:R-:W-:Y:S05]  /*12010*/  BSYNC B1 ;  /* 0x0000000000017941 */ /* 0x000fea0003800000 */
.L_x_492:
        /* <DEDUP_REMOVED lines=12> */
.L_x_495:
[----:B------:R-:W-:Y:S05]  /*120e0*/  BSYNC B1 ;  /* 0x0000000000017941 */ /* 0x000fea0003800000 */
.L_x_494:
[----:B------:R-:W-:Y:S01]  /*120f0*/  @!P4 IMAD R125, R125, R17, R2 ;  /* 0x000000117d7dc224 */ /* 0x000fe200078e0202 */
[----:B------:R-:W-:Y:S04]  /*12100*/  BSSY B1, `(.L_x_496) ;  /* 0x0000006000017945 */ /* 0x000fe80003800000 */
[----:B------:R0:W-:Y:S01]  /*12110*/  @!P4 STG.E.U8 desc[UR36][R6.64+0xc9], R125 ;  /* 0x0000c97d0600c986 */ /* 0x0001e2000c101124 */
[----:B------:R-:W-:Y:S05]  /*12120*/  @P3 BRA `(.L_x_497) ;  /* 0x00000000000c3947 */ /* 0x000fea0003800000 */
[----:B------:R-:W0:Y:S02]  /*12130*/  LDG.E.U8 R16, desc[UR36][R156.64+0xc8] ;  /* 0x0000c8249c107981 */ /* 0x000e24000c1e1100 */
[----:B0-----:R-:W-:-:S05]  /*12140*/  PRMT R3, R16, 0x8880, RZ ;  /* 0x0000888010037816 */ /* 0x001fca00000000ff */
[----:B------:R-:W-:-:S07]  /*12150*/  IMAD R2, R3, R18, RZ ;  /* 0x0000001203027224 */ /* 0x000fce00078e02ff */
.L_x_497:
[----:B------:R-:W-:Y:S05]  /*12160*/  BSYNC B1 ;  /* 0x0000000000017941 */ /* 0x000fea0003800000 */
.L_x_496:
[----:B0-----:R-:W-:Y:S01]  /*12170*/  @!P3 IMAD R3, R126, R17, R2 ;  /* 0x000000117e03b224 */ /* 0x001fe200078e0202 */
[----:B------:R-:W-:Y:S04]  /*12180*/  BSSY B1, `(.L_x_498) ;  /* 0x0000006000017945 */ /* 0x000fe80003800000 */
[----:B------:R0:W-:Y:S01]  /*12190*/  @!P3 STG.E.U8 desc[UR36][R8.64+0xc8], R3 ;  /* 0x0000c8030800b986 */ /* 0x0001e2000c101124 */
[----:B------:R-:W-:Y:S05]  /*121a0*/  @P5 BRA `(.L_x_499) ;  /* 0x00000000000c5947 */ /* 0x000fea0003800000 */
[----:B------:R-:W0:Y:S02]  /*121b0*/  LDG.E.U8 R16, desc[UR36][R156.64+0xc9] ;  /* 0x0000c9249c107981 */ /* 0x000e24000c1e1100 */
[----:B0-----:R-:W-:-:S05]  /*121c0*/  PRMT R3, R16, 0x8880, RZ ;  /* 0x0000888010037816 */ /* 0x001fca00000000ff */
[----:B------:R-:W-:-:S07]  /*121d0*/  IMAD R2, R3, R18, RZ ;  /* 0x0000001203027224 */ /* 0x000fce00078e02ff */
.L_x_499:
[----:B------:R-:W-:Y:S05]  /*121e0*/  BSYNC B1 ;  /* 0x0000000000017941 */ /* 0x000fea0003800000 */
.L_x_498:
[----:B------:R-:W-:Y:S01]  /*121f0*/  @!P5 IMAD R127, R127, R17, R2 ;  /* 0x000000117f7fd224 */ /* 0x000fe200078e0202 */
[----:B------:R-:W-:Y:S04]  /*12200*/  BSSY B1, `(.L_x_500) ;  /* 0x0000006000017945 */ /* 0x000fe80003800000 */
[----:B------:R0:W-:Y:S01]  /*12210*/  @!P5 STG.E.U8 desc[UR36][R8.64+0xc9], R127 ;  /* 0x0000c97f0800d986 */ /* 0x0001e2000c101124 */
[----:B------:R-:W-:Y:S05]  /*12220*/  @P6 BRA `(.L_x_501) ;  /* 0x00000000000c6947 */ /* 0x000fea0003800000 */
[----:B------:R-:W0:Y:S02]  /*12230*/  LDG.E.U8 R16, desc[UR36][R14.64+0xd0] ;  /* 0x0000d0240e107981 */ /* 0x000e24000c1e1100 */
[----:B0-----:R-:W-:-:S05]  /*12240*/  PRMT R3, R16, 0x8880, RZ ;  /* 0x0000888010037816 */ /* 0x001fca00000000ff */
[----:B------:R-:W-:-:S07]  /*12250*/  IMAD R2, R3, R18, RZ ;  /* 0x0000001203027224 */ /* 0x000fce00078e02ff */
.L_x_501:
[----:B------:R-:W-:Y:S05]  /*12260*/  BSYNC B1 ;  /* 0x0000000000017941 */ /* 0x000fea0003800000 */
.L_x_500:
[----:B0-----:R-:W-:Y:S01]  /*12270*/  @!P6 IMAD R3, R128, R17, R2 ;  /* 0x000000118003e224 */ /* 0x001fe200078e0202 */
[----:B------:R-:W-:Y:S04]  /*12280*/  BSSY B1, `(.L_x_502) ;  /* 0x0000006000017945 */ /* 0x000fe80003800000 */
[----:B------:R0:W-:Y:S01]  /*12290*/  @!P6 STG.E.U8 desc[UR36][R6.64+0xd0], R3 ;  /* 0x0000d0030600e986 */ /* 0x0001e2000c101124 */
[----:B------:R-:W-:Y:S05]  /*122a0*/  @P1 BRA `(.L_x_503) ;  /* 0x00000000000c1947 */ /* 0x000fea0003800000 */
[----:B------:R-:W0:Y:S02]  /*122b0*/  LDG.E.U8 R16, desc[UR36][R14.64+0xd1] ;  /* 0x0000d1240e107981 */ /* 0x000e24000c1e1100 */
[----:B0-----:R-:W-:-:S05]  /*122c0*/  PRMT R3, R16, 0x8880, RZ ;  /* 0x0000888010037816 */ /* 0x001fca00000000ff */
[----:B------:R-:W-:-:S07]  /*122d0*/  IMAD R2, R3, R18, RZ ;  /* 0x0000001203027224 */ /* 0x000fce00078e02ff */
.L_x_503:
[----:B------:R-:W-:Y:S05]  /*122e0*/  BSYNC B1 ;  /* 0x0000000000017941 */ /* 0x000fea0003800000 */
.L_x_502:
        /* <DEDUP_REMOVED lines=12> */
.L_x_505:
[----:B------:R-:W-:Y:S05]  /*123b0*/  BSYNC B1 ;  /* 0x0000000000017941 */ /* 0x000fea0003800000 */
.L_x_504:
[----:B0-----:R-:W-:Y:S01]  /*123c0*/  @!P4 IMAD R3, R130, R17, R2 ;  /* 0x000000118203c224 */ /* 0x001fe200078e0202 */
[----:B------:R-:W-:Y:S04]  /*123d0*/  BSSY B1, `(.L_x_506) ;  /* 0x0000006000017945 */ /* 0x000fe80003800000 */
[----:B------:R0:W-:Y:S01]  /*123e0*/  @!P4 STG.E.U8 desc[UR36][R8.64+0xd0], R3 ;  /* 0x0000d0030800c986 */ /* 0x0001e2000c101124 */
[----:B------:R-:W-:Y:S05]  /*123f0*/  @P3 BRA `(.L_x_507) ;  /* 0x00000000000c3947 */ /* 0x000fea0003800000 */
[----:B------:R-:W0:Y:S02]  /*12400*/  LDG.E.U8 R16, desc[UR36][R156.64+0xd1] ;  /* 0x0000d1249c107981 */ /* 0x000e24000c1e1100 */
[----:B0-----:R-:W-:-:S05]  /*12410*/  PRMT R3, R16, 0x8880, RZ ;  /* 0x0000888010037816 */ /* 0x001fca00000000ff */
[----:B------:R-:W-:-:S07]  /*12420*/  IMAD R2, R3, R18, RZ ;  /* 0x0000001203027224 */ /* 0x000fce00078e02ff */
.L_x_507:
[----:B------:R-:W-:Y:S05]  /*12430*/  BSYNC B1 ;  /* 0x0000000000017941 */ /* 0x000fea0003800000 */
.L_x_506:
[----:B------:R-:W-:Y:S01]  /*12440*/  @!P3 IMAD R131, R131, R17, R2 ;  /* 0x000000118383b224 */ /* 0x000fe200078e0202 */
[----:B------:R-:W-:Y:S04]  /*12450*/  BSSY B1, `(.L_x_508) ;  /* 0x0000006000017945 */ /* 0x000fe80003800000 */
[----:B------:R0:W-:Y:S01]  /*12460*/  @!P3 STG.E.U8 desc[UR36][R8.64+0xd1], R131 ;  /* 0x0000d1830800b986 */ /* 0x0001e2000c101124 */
[----:B------:R-:W-:Y:S05]  /*12470*/  @P5 BRA `(.L_x_509) ;  /* 0x00000000000c5947 */ /* 0x000fea0003800000 */
[----:B------:R-:W0:Y:S02]  /*12480*/  LDG.E.U8 R16, desc[UR36][R14.64+0xd8] ;  /* 0x0000d8240e107981 */ /* 0x000e24000c1e1100 */
[----:B0-----:R-:W-:-:S05]  /*12490*/  PRMT R3, R16, 0x8880, RZ ;  /* 0x0000888010037816 */ /* 0x001fca00000000ff */
[----:B------:R-:W-:-:S07]  /*124a0*/  IMAD R2, R3, R18, RZ ;  /* 0x0000001203027224 */ /* 0x000fce00078e02ff */
.L_x_509:
[----:B------:R-:W-:Y:S05]  /*124b0*/  BSYNC B1 ;  /* 0x0000000000017941 */ /* 0x000fea0003800000 */
.L_x_508:
[----:B0-----:R-:W-:Y:S01]  /*124c0*/  @!P5 IMAD R3, R132, R17, R2 ;  /* 0x000000118403d224 */ /* 0x001fe200078e0202 */
[----:B------:R-:W-:Y:S04]  /*124d0*/  BSSY B1, `(.L_x_510) ;  /* 0x0000006000017945 */ /* 0x000fe80003800000 */
[----:B------:R0:W-:Y:S01]  /*124e0*/  @!P5 STG.E.U8 desc[UR36][R6.64+0xd8], R3 ;  /* 0x0000d8030600d986 */ /* 0x0001e2000c101124 */
[----:B------:R-:W-:Y:S05]  /*124f0*/  @P6 BRA `(.L_x_511) ;  /* 0x00000000000c6947 */ /* 0x000fea0003800000 */
[----:B------:R-:W0:Y:S02]  /*12500*/  LDG.E.U8 R16, desc[UR36][R14.64+0xd9] ;  /* 0x0000d9240e107981 */ /* 0x000e24000c1e1100 */
[----:B0-----:R-:W-:-:S05]  /*12510*/  PRMT R3, R16, 0x8880, RZ ;  /* 0x0000888010037816 */ /* 0x001fca00000000ff */
[----:B------:R-:W-:-:S07]  /*12520*/  IMAD R2, R3, R18, RZ ;  /* 0x0000001203027224 */ /* 0x000fce00078e02ff */
.L_x_511:
[----:B------:R-:W-:Y:S05]  /*12530*/  BSYNC B1 ;  /* 0x0000000000017941 */ /* 0x000fea0003800000 */
.L_x_510:
[----:B------:R-:W-:Y:S01]  /*12540*/  @!P6 IMAD R133, R133, R17, R2 ;  /* 0x000000118585e224 */ /* 0x000fe200078e0202 */
[----:B------:R-:W-:Y:S04]  /*12550*/  BSSY B1, `(.L_x_512) ;  /* 0x0000006000017945 */ /* 0x000fe80003800000 */
[----:B------:R0:W-:Y:S01]  /*12560*/  @!P6 STG.E.U8 desc[UR36][R6.64+0xd9], R133 ;  /* 0x0000d9850600e986 */ /* 0x0001e2000c101124 */
[----:B------:R-:W-:Y:S05]  /*12570*/  @P1 BRA `(.L_x_513) ;  /* 0x00000000000c1947 */ /* 0x000fea0003800000 */
[----:B------:R-:W0:Y:S02]  /*12580*/  LDG.E.U8 R16, desc[UR36][R156.64+0xd8] ;  /* 0x0000d8249c107981 */ /* 0x000e24000c1e1100 */
[----:B0-----:R-:W-:-:S05]  /*12590*/  PRMT R3, R16, 0x8880, RZ ;  /* 0x0000888010037816 */ /* 0x001fca00000000ff */
[----:B------:R-:W-:-:S07]  /*125a0*/  IMAD R2, R3, R18, RZ ;  /* 0x0000001203027224 */ /* 0x000fce00078e02ff */
.L_x_513:
[----:B------:R-:W-:Y:S05]  /*125b0*/  BSYNC B1 ;  /* 0x0000000000017941 */ /* 0x000fea0003800000 */
.L_x_512:
        /* <DEDUP_REMOVED lines=12> */
.L_x_515:
[----:B------:R-:W-:Y:S05]  /*12680*/  BSYNC B1 ;  /* 0x0000000000017941 */ /* 0x000fea0003800000 */
.L_x_514:
[----:B------:R-:W-:Y:S01]  /*12690*/  @!P4 IMAD R135, R135, R17, R2 ;  /* 0x000000118787c224 */ /* 0x000fe200078e0202 */
[----:B------:R-:W-:Y:S04]  /*126a0*/  BSSY B1, `(.L_x_516) ;  /* 0x0000006000017945 */ /* 0x000fe80003800000 */
[----:B------:R0:W-:Y:S01]  /*126b0*/  @!P4 STG.E.U8 desc[UR36][R8.64+0xd9], R135 ;  /* 0x0000d9870800c986 */ /* 0x0001e2000c101124 */
[----:B------:R-:W-:Y:S05]  /*126c0*/  @P3 BRA `(.L_x_517) ;  /* 0x00000000000c3947 */ /* 0x000fea0003800000 */
[----:B------:R-:W0:Y:S02]  /*126d0*/  LDG.E.U8 R16, desc[UR36][R14.64+0xe0] ;  /* 0x0000e0240e107981 */ /* 0x000e24000c1e1100 */
[----:B0-----:R-:W-:-:S05]  /*126e0*/  PRMT R3, R16, 0x8880, RZ ;  /* 0x0000888010037816 */ /* 0x001fca00000000ff */
[----:B------:R-:W-:-:S07]  /*126f0*/  IMAD R2, R3, R18, RZ ;  /* 0x0000001203027224 */ /* 0x000fce00078e02ff */
.L_x_517:
[----:B------:R-:W-:Y:S05]  /*12700*/  BSYNC B1 ;  /* 0x0000000000017941 */ /* 0x000fea0003800000 */
.L_x_516:
[----:B0-----:R-:W-:Y:S01]  /*12710*/  @!P3 IMAD R3, R136, R17, R2 ;  /* 0x000000118803b224 */ /* 0x001fe200078e0202 */
[----:B------:R-:W-:Y:S04]  /*12720*/  BSSY B1, `(.L_x_518) ;  /* 0x0000006000017945 */ /* 0x000fe80003800000 */
[----:B------:R0:W-:Y:S01]  /*12730*/  @!P3 STG.E.U8 desc[UR36][R6.64+0xe0], R3 ;  /* 0x0000e0030600b986 */ /* 0x0001e2000c101124 */
[----:B------:R-:W-:Y:S05]  /*12740*/  @P5 BRA `(.L_x_519) ;  /* 0x00000000000c5947 */ /* 0x000fea0003800000 */
[----:B------:R-:W0:Y:S02]  /*12750*/  LDG.E.U8 R16, desc[UR36][R14.64+0xe1] ;  /* 0x0000e1240e107981 */ /* 0x000e24000c1e1100 */
[----:B0-----:R-:W-:-:S05]  /*12760*/  PRMT R3, R16, 0x8880, RZ ;  /* 0x0000888010037816 */ /* 0x001fca00000000ff */
[----:B------:R-:W-:-:S07]  /*12770*/  IMAD R2, R3, R18, RZ ;  /* 0x0000001203027224 */ /* 0x000fce00078e02ff */
.L_x_519:
[----:B------:R-:W-:Y:S05]  /*12780*/  BSYNC B1 ;  /* 0x0000000000017941 */ /* 0x000fea0003800000 */
.L_x_518:
[----:B------:R-:W-:Y:S01]  /*12790*/  @!P5 IMAD R137, R137, R17, R2 ;  /* 0x000000118989d224 */ /* 0x000fe200078e0202 */
[----:B------:R-:W-:Y:S04]  /*127a0*/  BSSY B1, `(.L_x_520) ;  /* 0x0000006000017945 */ /* 0x000fe80003800000 */
[----:B------:R0:W-:Y:S01]  /*127b0*/  @!P5 STG.E.U8 desc[UR36][R6.64+0xe1], R137 ;  /* 0x0000e1890600d986 */ /* 0x0001e2000c101124 */
[----:B------:R-:W-:Y:S05]  /*127c0*/  @P6 BRA `(.L_x_521) ;  /* 0x00000000000c6947 */ /* 0x000fea0003800000 */
[----:B------:R-:W0:Y:S02]  /*127d0*/  LDG.E.U8 R16, desc[UR36][R156.64+0xe0] ;  /* 0x0000e0249c107981 */ /* 0x000e24000c1e1100 */
[----:B0-----:R-:W-:-:S05]  /*127e0*/  PRMT R3, R16, 0x8880, RZ ;  /* 0x0000888010037816 */ /* 0x001fca00000000ff */
[----:B------:R-:W-:-:S07]  /*127f0*/  IMAD R2, R3, R18, RZ ;  /* 0x0000001203027224 */ /* 0x000fce00078e02ff */
.L_x_521:
[----:B------:R-:W-:Y:S05]  /*12800*/  BSYNC B1 ;  /* 0x0000000000017941 */ /* 0x000fea0003800000 */
.L_x_520:
[----:B0-----:R-:W-:Y:S01]  /*12810*/  @!P6 IMAD R3, R138, R17, R2 ;  /* 0x000000118a03e224 */ /* 0x001fe200078e0202 */
[----:B------:R-:W-:Y:S04]  /*12820*/  BSSY B1, `(.L_x_522) ;  /* 0x0000006000017945 */ /* 0x000fe80003800000 */
[----:B------:R0:W-:Y:S01]  /*12830*/  @!P6 STG.E.U8 desc[UR36][R8.64+0xe0], R3 ;  /* 0x0000e0030800e986 */ /* 0x0001e2000c101124 */
[----:B------:R-:W-:Y:S05]  /*12840*/  @P1 BRA `(.L_x_523) ;  /* 0x00000000000c1947 */ /* 0x000fea0003800000 */
[----:B------:R-:W0:Y:S02]  /*12850*/  LDG.E.U8 R16, desc[UR36][R156.64+0xe1] ;  /* 0x0000e1249c107981 */ /* 0x000e24000c1e1100 */
[----:B0-----:R-:W-:-:S05]  /*12860*/  PRMT R3, R16, 0x8880, RZ ;  /* 0x0000888010037816 */ /* 0x001fca00000000ff */
[----:B------:R-:W-:-:S07]  /*12870*/  IMAD R2, R3, R18, RZ ;  /* 0x0000001203027224 */ /* 0x000fce00078e02ff */
.L_x_523:
[----:B------:R-:W-:Y:S05]  /*12880*/  BSYNC B1 ;  /* 0x0000000000017941 */ /* 0x000fea0003800000 */
.L_x_522:
        /* <DEDUP_REMOVED lines=12> */
.L_x_525:
[----:B------:R-:W-:Y:S05]  /*12950*/  BSYNC B1 ;  /* 0x0000000000017941 */ /* 0x000fea0003800000 */
.L_x_524:
[----:B0-----:R-:W-:Y:S01]  /*12960*/  @!P5 IMAD R3, R140, R17, R2 ;  /* 0x000000118c03d224 */ /* 0x001fe200078e0202 */
[----:B------:R-:W-:Y:S04]  /*12970*/  BSSY B1, `(.L_x_526) ;  /* 0x0000006000017945 */ /* 0x000fe80003800000 */
[----:B------:R0:W-:Y:S01]  /*12980*/  @!P5 STG.E.U8 desc[UR36][R6.64+0xe8], R3 ;  /* 0x0000e8030600d986 */ /* 0x0001e2000c101124 */
[----:B------:R-:W-:Y:S05]  /*12990*/  @P3 BRA `(.L_x_527) ;  /* 0x00000000000c3947 */ /* 0x000fea0003800000 */
[----:B------:R-:W0:Y:S02]  /*129a0*/  LDG.E.U8 R16, desc[UR36][R14.64+0xe9] ;  /* 0x0000e9240e107981 */ /* 0x000e24000c1e1100 */
[----:B0-----:R-:W-:-:S05]  /*129b0*/  PRMT R3, R16, 0x8880, RZ ;  /* 0x0000888010037816 */ /* 0x001fca00000000ff */
[----:B------:R-:W-:-:S07]  /*129c0*/  IMAD R2, R3, R18, RZ ;  /* 0x0000001203027224 */ /* 0x000fce00078e02ff */
.L_x_527:
[----:B------:R-:W-:Y:S05]  /*129d0*/  BSYNC B1 ;  /* 0x0000000000017941 */ /* 0x000fea0003800000 */
.L_x_526:
[----:B------:R-:W-:Y:S01]  /*129e0*/  @!P3 IMAD R141, R141, R17, R2 ;  /* 0x000000118d8db224 */ /* 0x000fe200078e0202 */
[----:B------:R-:W-:Y:S04]  /*129f0*/  BSSY B1, `(.L_x_528) ;  /* 0x0000006000017945 */ /* 0x000fe80003800000 */
[----:B------:R0:W-:Y:S01]  /*12a00*/  @!P3 STG.E.U8 desc[UR36][R6.64+0xe9], R141 ;  /* 0x0000e98d0600b986 */ /* 0x0001e2000c101124 */
[----:B------:R-:W-:Y:S05]  /*12a10*/  @P1 BRA `(.L_x_529) ;  /* 0x00000000000c1947 */ /* 0x000fea0003800000 */
[----:B------:R-:W0:Y:S02]  /*12a20*/  LDG.E.U8 R16, desc[UR36][R156.64+0xe8] ;  /* 0x0000e8249c107981 */ /* 0x000e24000c1e1100 */
[----:B0-----:R-:W-:-:S05]  /*12a30*/  PRMT R3, R16, 0x8880, RZ ;  /* 0x0000888010037816 */ /* 0x001fca00000000ff */
[----:B------:R-:W-:-:S07]  /*12a40*/  IMAD R2, R3, R18, RZ ;  /* 0x0000001203027224 */ /* 0x000fce00078e02ff */
.L_x_529:
[----:B------:R-:W-:Y:S05]  /*12a50*/  BSYNC B1 ;  /* 0x0000000000017941 */ /* 0x000fea0003800000 */
.L_x_528:
[----:B0-----:R-:W-:Y:S01]  /*12a60*/  @!P1 IMAD R3, R142, R17, R2 ;  /* 0x000000118e039224 */ /* 0x001fe200078e0202 */
[----:B------:R-:W-:Y:S04]  /*12a70*/  BSSY B1, `(.L_x_530) ;  /* 0x0000006000017945 */ /* 0x000fe80003800000 */
[----:B------:R0:W-:Y:S01]  /*12a80*/  @!P1 STG.E.U8 desc[UR36][R8.64+0xe8], R3 ;  /* 0x0000e80308009986 */ /* 0x0001e2000c101124 */
[----:B------:R-:W-:Y:S05]  /*12a90*/  @P6 BRA `(.L_x_531) ;  /* 0x00000000000c6947 */ /* 0x000fea0003800000 */
[----:B------:R-:W0:Y:S02]  /*12aa0*/  LDG.E.U8 R16, desc[UR36][R156.64+0xe9] ;  /* 0x0000e9249c107981 */ /* 0x000e24000c1e1100 */
[----:B0-----:R-:W-:-:S05]  /*12ab0*/  PRMT R3, R16, 0x8880, RZ ;  /* 0x0000888010037816 */ /* 0x001fca00000000ff */
[----:B------:R-:W-:-:S07]  /*12ac0*/  IMAD R2, R3, R18, RZ ;  /* 0x0000001203027224 */ /* 0x000fce00078e02ff */
.L_x_531:
[----:B------:R-:W-:Y:S05]  /*12ad0*/  BSYNC B1 ;  /* 0x0000000000017941 */ /* 0x000fea0003800000 */
.L_x_530:
[----:B------:R-:W-:Y:S01]  /*12ae0*/  @!P6 IMAD R143, R143, R17, R2 ;  /* 0x000000118f8fe224 */ /* 0x000fe200078e0202 */
[----:B------:R-:W-:Y:S04]  /*12af0*/  BSSY B1, `(.L_x_532) ;  /* 0x0000006000017945 */ /* 0x000fe80003800000 */
[----:B------:R0:W-:Y:S01]  /*12b00*/  @!P6 STG.E.U8 desc[UR36][R8.64+0xe9], R143 ;  /* 0x0000e98f0800e986 */ /* 0x0001e2000c101124 */
[----:B------:R-:W-:Y:S05]  /*12b10*/  @P4 BRA `(.L_x_533) ;  /* 0x00000000000c4947 */ /* 0x000fea0003800000 */
[----:B------:R-:W0:Y:S02]  /*12b20*/  LDG.E.U8 R16, desc[UR36][R14.64+0xf0] ;  /* 0x0000f0240e107981 */ /* 0x000e24000c1e1100 */
[----:B0-----:R-:W-:-:S05]  /*12b30*/  PRMT R3, R16, 0x8880, RZ ;  /* 0x0000888010037816 */ /* 0x001fca00000000ff */
[----:B------:R-:W-:-:S07]  /*12b40*/  IMAD R2, R3, R18, RZ ;  /* 0x0000001203027224 */ /* 0x000fce00078e02ff */
.L_x_533:
[----:B------:R-:W-:Y:S05]  /*12b50*/  BSYNC B1 ;  /* 0x0000000000017941 */ /* 0x000fea0003800000 */
.L_x_532:
[----:B------:R-:W-:Y:S01]  /*12b60*/  ISETP.LT.OR P3, PT, R0, 0xf2, !P2 ;  /* 0x000000f20000780c */ /* 0x000fe20005761670 */
[----:B0-----:R-:W-:Y:S01]  /*12b70*/  @!P4 IMAD R3, R144, R17, R2 ;  /* 0x000000119003c224 */ /* 0x001fe200078e0202 */
[----:B------:R-:W-:Y:S01]  /*12b80*/  BSSY B1, `(.L_x_534) ;  /* 0x000000b000017945 */ /* 0x000fe20003800000 */
[C---:B------:R-:W-:Y:S02]  /*12b90*/  ISETP.LT.OR P1, PT, R0.reuse, 0xf1, !P0 ;  /* 0x000000f10000780c */ /* 0x040fe40004721670 */
[C---:B------:R-:W-:Y:S01]  /*12ba0*/  ISETP.LT.OR P5, PT, R0.reuse, 0xf2, !P0 ;  /* 0x000000f20000780c */ /* 0x040fe200047a1670 */
[----:B------:R0:W-:Y:S01]  /*12bb0*/  @!P4 STG.E.U8 desc[UR36][R6.64+0xf0], R3 ;  /* 0x0000f0030600c986 */ /* 0x0001e2000c101124 */
[C---:B------:R-:W-:Y:S02]  /*12bc0*/  ISETP.LT.OR P4, PT, R0.reuse, 0xf9, !P2 ;  /* 0x000000f90000780c */ /* 0x040fe40005781670 */
[C---:B------:R-:W-:Y:S02]  /*12bd0*/  ISETP.LT.OR P2, PT, R0.reuse, 0xfa, !P2 ;  /* 0x000000fa0000780c */ /* 0x040fe40005741670 */
[----:B------:R-:W-:-:S02]  /*12be0*/  ISETP.LT.OR P6, PT, R0, 0xf9, !P0 ;  /* 0x000000f90000780c */ /* 0x000fc400047c1670 */
[----:B------:R-:W-:Y:S11]  /*12bf0*/  @P3 BRA `(.L_x_535) ;  /* 0x00000000000c3947 */ /* 0x000ff60003800000 */
[----:B------:R-:W0:Y:S02]  /*12c00*/  LDG.E.U8 R16, desc[UR36][R14.64+0xf1] ;  /* 0x0000f1240e107981 */ /* 0x000e24000c1e1100 */
[----:B0-----:R-:W-:-:S05]  /*12c10*/  PRMT R3, R16, 0x8880, RZ ;  /* 0x0000888010037816 */ /* 0x001fca00000000ff */
[----:B------:R-:W-:-:S07]  /*12c20*/  IMAD R2, R3, R18, RZ ;  /* 0x0000001203027224 */ /* 0x000fce00078e02ff */
.L_x_535:
[----:B------:R-:W-:Y:S05]  /*12c30*/  BSYNC B1 ;  /* 0x0000000000017941 */ /* 0x000fea0003800000 */
.L_x_534:
[----:B------:R-:W-:Y:S01]  /*12c40*/  @!P3 IMAD R145, R145, R17, R2 ;  /* 0x000000119191b224 */ /* 0x000fe200078e0202 */
[----:B------:R-:W-:Y:S04]  /*12c50*/  BSSY B1, `(.L_x_536) ;  /* 0x0000006000017945 */ /* 0x000fe80003800000 */
[----:B------:R0:W-:Y:S01]  /*12c60*/  @!P3 STG.E.U8 desc[UR36][R6.64+0xf1], R145 ;  /* 0x0000f1910600b986 */ /* 0x0001e2000c101124 */
[----:B------:R-:W-:Y:S05]  /*12c70*/  @P1 BRA `(.L_x_537) ;  /* 0x00000000000c1947 */ /* 0x000fea0003800000 */
[----:B------:R-:W0:Y:S02]  /*12c80*/  LDG.E.U8 R16, desc[UR36][R156.64+0xf0] ;  /* 0x0000f0249c107981 */ /* 0x000e24000c1e1100 */
[----:B0-----:R-:W-:-:S05]  /*12c90*/  PRMT R3, R16, 0x8880, RZ ;  /* 0x0000888010037816 */ /* 0x001fca00000000ff */
[----:B------:R-:W-:-:S07]  /*12ca0*/  IMAD R2, R3, R18, RZ ;  /* 0x0000001203027224 */ /* 0x000fce00078e02ff */
.L_x_537:
[----:B------:R-:W-:Y:S05]  /*12cb0*/  BSYNC B1 ;  /* 0x0000000000017941 */ /* 0x000fea0003800000 */
.L_x_536:
[----:B0-----:R-:W-:Y:S01]  /*12cc0*/  @!P1 IMAD R3, R146, R17, R2 ;  /* 0x0000001192039224 */ /* 0x001fe200078e0202 */
[----:B------:R-:W-:Y:S04]  /*12cd0*/  BSSY B1, `(.L_x_538) ;  /* 0x0000006000017945 */ /* 0x000fe80003800000 */
[----:B------:R0:W-:Y:S01]  /*12ce0*/  @!P1 STG.E.U8 desc[UR36][R8.64+0xf0], R3 ;  /* 0x0000f00308009986 */ /* 0x0001e2000c101124 */
[----:B------:R-:W-:Y:S05]  /*12cf0*/  @P5 BRA `(.L_x_539) ;  /* 0x00000000000c5947 */ /* 0x000fea0003800000 */
[----:B------:R-:W0:Y:S02]  /*12d00*/  LDG.E.U8 R16, desc[UR36][R156.64+0xf1] ;  /* 0x0000f1249c107981 */ /* 0x000e24000c1e1100 */
[----:B0-----:R-:W-:-:S05]  /*12d10*/  PRMT R3, R16, 0x8880, RZ ;  /* 0x0000888010037816 */ /* 0x001fca00000000ff */
[----:B------:R-:W-:-:S07]  /*12d20*/  IMAD R2, R3, R18, RZ ;  /* 0x0000001203027224 */ /* 0x000fce00078e02ff */
.L_x_539:
[----:B------:R-:W-:Y:S05]  /*12d30*/  BSYNC B1 ;  /* 0x0000000000017941 */ /* 0x000fea0003800000 */
.L_x_538:
[----:B------:R-:W-:Y:S01]  /*12d40*/  @!P5 IMAD R147, R147, R17, R2 ;  /* 0x000000119393d224 */ /* 0x000fe200078e0202 */
[----:B------:R-:W-:Y:S04]  /*12d50*/  BSSY B1, `(.L_x_540) ;  /* 0x0000006000017945 */ /* 0x000fe80003800000 */
[----:B------:R0:W-:Y:S01]  /*12d60*/  @!P5 STG.E.U8 desc[UR36][R8.64+0xf1], R147 ;  /* 0x0000f1930800d986 */ /* 0x0001e2000c101124 */
[----:B------:R-:W-:Y:S05]  /*12d70*/  @P4 BRA `(.L_x_541) ;  /* 0x00000000000c4947 */ /* 0x000fea0003800000 */
[----:B------:R-:W0:Y:S02]  /*12d80*/  LDG.E.U8 R16, desc[UR36][R14.64+0xf8] ;  /* 0x0000f8240e107981 */ /* 0x000e24000c1e1100 */
[----:B0-----:R-:W-:-:S05]  /*12d90*/  PRMT R3, R16, 0x8880, RZ ;  /* 0x0000888010037816 */ /* 0x001fca00000000ff */
[----:B------:R-:W-:-:S07]  /*12da0*/  IMAD R2, R3, R18, RZ ;  /* 0x0000001203027224 */ /* 0x000fce00078e02ff */
.L_x_541:
[----:B------:R-:W-:Y:S05]  /*12db0*/  BSYNC B1 ;  /* 0x0000000000017941 */ /* 0x000fea0003800000 */
.L_x_540:
[----:B0-----:R-:W-:Y:S01]  /*12dc0*/  @!P4 IMAD R3, R148, R17, R2 ;  /* 0x000000119403c224 */ /* 0x001fe200078e0202 */
[----:B------:R-:W-:Y:S04]  /*12dd0*/  BSSY B1, `(.L_x_542) ;  /* 0x0000006000017945 */ /* 0x000fe80003800000 */
[----:B------:R0:W-:Y:S01]  /*12de0*/  @!P4 STG.E.U8 desc[UR36][R6.64+0xf8], R3 ;  /* 0x0000f8030600c986 */ /* 0x0001e2000c101124 */
[----:B------:R-:W-:Y:S05]  /*12df0*/  @P2 BRA `(.L_x_543) ;  /* 0x00000000000c2947 */ /* 0x000fea0003800000 */
[----:B------:R-:W0:Y:S02]  /*12e00*/  LDG.E.U8 R16, desc[UR36][R14.64+0xf9] ;  /* 0x0000f9240e107981 */ /* 0x000e24000c1e1100 */
[----:B0-----:R-:W-:-:S05]  /*12e10*/  PRMT R3, R16, 0x8880, RZ ;  /* 0x0000888010037816 */ /* 0x001fca00000000ff */
[----:B------:R-:W-:-:S07]  /*12e20*/  IMAD R2, R3, R18, RZ ;  /* 0x0000001203027224 */ /* 0x000fce00078e02ff */
.L_x_543:
[----:B------:R-:W-:Y:S05]  /*12e30*/  BSYNC B1 ;  /* 0x0000000000017941 */ /* 0x000fea0003800000 */
.L_x_542:
[----:B------:R-:W-:Y:S01]  /*12e40*/  @!P2 IMAD R149, R149, R17, R2 ;  /* 0x000000119595a224 */ /* 0x000fe200078e0202 */
[----:B------:R-:W-:Y:S04]  /*12e50*/  BSSY B1, `(.L_x_544) ;  /* 0x0000006000017945 */ /* 0x000fe80003800000 */
[----:B------:R0:W-:Y:S01]  /*12e60*/  @!P2 STG.E.U8 desc[UR36][R6.64+0xf9], R149 ;  /* 0x0000f9950600a986 */ /* 0x0001e2000c101124 */
[----:B------:R-:W-:Y:S05]  /*12e70*/  @P6 BRA `(.L_x_545) ;  /* 0x00000000000c6947 */ /* 0x000fea0003800000 */
[----:B------:R-:W0:Y:S02]  /*12e80*/  LDG.E.U8 R16, desc[UR36][R156.64+0xf8] ;  /* 0x0000f8249c107981 */ /* 0x000e24000c1e1100 */
[----:B0-----:R-:W-:-:S05]  /*12e90*/  PRMT R3, R16, 0x8880, RZ ;  /* 0x0000888010037816 */ /* 0x001fca00000000ff */
[----:B------:R-:W-:-:S07]  /*12ea0*/  IMAD R2, R3, R18, RZ ;  /* 0x0000001203027224 */ /* 0x000fce00078e02ff */
.L_x_545:
[----:B------:R-:W-:Y:S05]  /*12eb0*/  BSYNC B1 ;  /* 0x0000000000017941 */ /* 0x000fea0003800000 */
.L_x_544:
[----:B0-----:R-:W-:Y:S01]  /*12ec0*/  @!P6 IMAD R3, R150, R17, R2 ;  /* 0x000000119603e224 */ /* 0x001fe200078e0202 */
[----:B------:R-:W-:Y:S01]  /*12ed0*/  ISETP.LT.OR P0, PT, R0, 0xfa, !P0 ;  /* 0x000000fa0000780c */ /* 0x000fe20004701670 */
[----:B------:R-:W-:Y:S03]  /*12ee0*/  BSSY B1, `(.L_x_546) ;  /* 0x0000006000017945 */ /* 0x000fe60003800000 */
[----:B------:R0:W-:Y:S09]  /*12ef0*/  @!P6 STG.E.U8 desc[UR36][R8.64+0xf8], R3 ;  /* 0x0000f8030800e986 */ /* 0x0001f2000c101124 */
[----:B------:R-:W-:Y:S05]  /*12f00*/  @P0 BRA `(.L_x_547) ;  /* 0x00000000000c0947 */ /* 0x000fea0003800000 */
[----:B------:R-:W0:Y:S02]  /*12f10*/  LDG.E.U8 R16, desc[UR36][R156.64+0xf9] ;  /* 0x0000f9249c107981 */ /* 0x000e24000c1e1100 */
[----:B0-----:R-:W-:-:S05]  /*12f20*/  PRMT R3, R16, 0x8880, RZ ;  /* 0x0000888010037816 */ /* 0x001fca00000000ff */
[----:B------:R-:W-:-:S07]  /*12f30*/  IMAD R2, R3, R18, RZ ;  /* 0x0000001203027224 */ /* 0x000fce00078e02ff */
.L_x_547:
[----:B------:R-:W-:Y:S05]  /*12f40*/  BSYNC B1 ;  /* 0x0000000000017941 */ /* 0x000fea0003800000 */
.L_x_546:
[----:B------:R-:W-:Y:S01]  /*12f50*/  IMAD R151, R151, R17, R2 ;  /* 0x0000001197977224 */ /* 0x000fe200078e0202 */
[----:B------:R-:W-:Y:S06]  /*12f60*/  @P0 BRA `(.L_x_548) ;  /* 0x0000003800180947 */ /* 0x000fec0003800000 */
[----:B------:R0:W-:Y:S01]  /*12f70*/  STG.E.U8 desc[UR36][R8.64+0xf9], R151 ;  /* 0x0000f99708007986 */ /* 0x0001e2000c101124 */
[----:B------:R-:W-:Y:S05]  /*12f80*/  BRA `(.L_x_548) ;  /* 0x0000003800107947 */ /* 0x000fea0003800000 */
.L_x_35:
[----:B------:R-:W2:Y:S04]  /*12f90*/  LDL.LU R2, [R1] ;  /* 0x0000000001027983 */ /* 0x000ea80000300800 */
[----:B------:R-:W3:Y:S04]  /*12fa0*/  LDL.LU R3, [R1+0xc] ;  /* 0x00000c0001037983 */ /* 0x000ee80000300800 */
[----:B------:R-:W4:Y:S04]  /*12fb0*/  LDL.LU R12, [R1+0x14] ;  /* 0x00001400010c7983 */ /* 0x000f280000300800 */
[----:B------:R-:W5:Y:S04]  /*12fc0*/  LDL.LU R13, [R1+0x98] ;  /* 0x00009800010d7983 */ /* 0x000f680000300800 */
        /* <DEDUP_REMOVED lines=61> */
[----:B------:R-:W5:Y:S01]  /*133a0*/  LDL.LU R178, [R1+0x194] ;  /* 0x0001940001b27983 */ /* 0x000f620000300800 */
[----:B------:R-:W-:-:S03]  /*133b0*/  ISETP.GE.AND P0, PT, R154, 0x1, PT ;  /* 0x000000019a00780c */ /* 0x000fc60003f06270 */
[----:B------:R-:W5:Y:S04]  /*133c0*/  LDL.LU R177, [R1+0x198] ;  /* 0x0001980001b17983 */ /* 0x000f680000300800 */
[----:B------:R-:W5:Y:S04]  /*133d0*/  LDL.LU R176, [R1+0x19c] ;  /* 0x00019c0001b07983 */ /* 0x000f680000300800 */
[----:B------:R-:W5:Y:S04]  /*133e0*/  LDL.LU R175, [R1+0x1a0] ;  /* 0x0001a00001af7983 */ /* 0x000f680000300800 */
[----:B------:R-:W5:Y:S01]  /*133f0*/  LDL.LU R174, [R1+0x1a4] ;  /* 0x0001a40001ae7983 */ /* 0x000f620000300800 */
[----:B------:R-:W-:-:S03]  /*13400*/  ISETP.LT.OR P1, PT, R0, 0x1, !P0 ;  /* 0x000000010000780c */ /* 0x000fc60004721670 */
        /* <DEDUP_REMOVED lines=13> */
[----:B--2---:R-:W-:-:S03]  /*134e0*/  @!P1 IMAD R2, R2, R17, RZ ;  /* 0x0000001102029224 */ /* 0x004fc600078e02ff */
        /* <DEDUP_REMOVED lines=9> */
[----:B------:R0:W-:Y:S04]  /*13580*/  @!P1 STG.E.U8 desc[UR36][R4.64], R2 ;  /* 0x0000000204009986 */ /* 0x0001e8000c101124 */
[----:B0-----:R-:W3:Y:S01]  /*13590*/  LDL.LU R2, [R1+0x4] ;  /* 0x0000040001027983 */ /* 0x001ee20000300800 */
[----:B------:R-:W-:-:S02]  /*135a0*/  ISETP.LT.OR P1, PT, R0, 0x2, !P0 ;  /* 0x000000020000780c */ /* 0x000fc40004721670 */
[----:B------:R-:W-:-:S11]  /*135b0*/  ISETP.GE.AND P2, PT, R154, 0x9, PT ;  /* 0x000000099a00780c */ /* 0x000fd60003f46270 */
[----:B---3--:R-:W-:-:S05]  /*135c0*/  @!P1 IMAD R2, R2, R17, RZ ;  /* 0x0000001102029224 */ /* 0x008fca00078e02ff */
[----:B------:R0:W-:Y:S04]  /*135d0*/  @!P1 STG.E.U8 desc[UR36][R4.64+0x1], R2 ;  /* 0x0000010204009986 */ /* 0x0001e8000c101124 */
[----:B0-----:R-:W3:Y:S01]  /*135e0*/  LDL.LU R2, [R1+0x8] ;  /* 0x0000080001027983 */ /* 0x001ee20000300800 */
[C---:B------:R-:W-:Y:S02]  /*135f0*/  ISETP.LT.OR P1, PT, R0.reuse, 0x1, !P2 ;  /* 0x000000010000780c */ /* 0x040fe40005721670 */
[C---:B------:R-:W-:Y:S02]  /*13600*/  ISETP.LT.OR P3, PT, R0.reuse, 0x2, !P2 ;  /* 0x000000020000780c */ /* 0x040fe40005761670 */
[----:B------:R-:W-:-:S09]  /*13610*/  ISETP.LT.OR P4, PT, R0, 0x9, !P0 ;  /* 0x000000090000780c */ /* 0x000fd20004781670 */
[----:B---3--:R-:W-:-:S05]  /*13620*/  @!P1 IMAD R2, R2, R17, RZ ;  /* 0x0000001102029224 */ /* 0x008fca00078e02ff */
[----:B------:R0:W-:Y:S04]  /*13630*/  @!P1 STG.E.U8 desc[UR36][R10.64], R2 ;  /* 0x000000020a009986 */ /* 0x0001e8000c101124 */
[----:B0-----:R-:W3:Y:S01]  /*13640*/  LDL.LU R2, [R1+0x10] ;  /* 0x0000100001027983 */ /* 0x001ee20000300800 */
[----:B------:R-:W-:Y:S01]  /*13650*/  @!P3 IMAD R3, R3, R17, RZ ;  /* 0x000000110303b224 */ /* 0x000fe200078e02ff */
[C---:B------:R-:W-:Y:S02]  /*13660*/  ISETP.LT.OR P1, PT, R0.reuse, 0xa, !P0 ;  /* 0x0000000a0000780c */ /* 0x040fe40004721670 */
[C---:B------:R-:W-:Y:S02]  /*13670*/  ISETP.LT.OR P5, PT, R0.reuse, 0x9, !P2 ;  /* 0x000000090000780c */ /* 0x040fe400057a1670 */
[----:B------:R0:W-:Y:S01]  /*13680*/  @!P3 STG.E.U8 desc[UR36][R10.64+0x1], R3 ;  /* 0x000001030a00b986 */ /* 0x0001e2000c101124 */
[----:B------:R-:W-:-:S03]  /*13690*/  ISETP.LT.OR P6, PT, R0, 0xa, !P2 ;  /* 0x0000000a0000780c */ /* 0x000fc600057c1670 */
[----:B0-----:R-:W5:Y:S01]  /*136a0*/  LDL.LU R3, [R1+0x18] ;  /* 0x0000180001037983 */ /* 0x001f620000300800 */
[----:B---3--:R-:W-:-:S05]  /*136b0*/  @!P4 IMAD R2, R2, R17, RZ ;  /* 0x000000110202c224 */ /* 0x008fca00078e02ff */
[----:B------:R0:W-:Y:S04]  /*136c0*/  @!P4 STG.E.U8 desc[UR36][R4.64+0x8], R2 ;  /* 0x000008020400c986 */ /* 0x0001e8000c101124 */
[----:B0-----:R-:W3:Y:S01]  /*136d0*/  LDL.LU R2, [R1+0x1c] ;  /* 0x00001c0001027983 */ /* 0x001ee20000300800 */
[-C--:B----4-:R-:W-:Y:S02]  /*136e0*/  @!P1 IMAD R12, R12, R17.reuse, RZ ;  /* 0x000000110c0c9224 */ /* 0x090fe400078e02ff */
[----:B-----5:R-:W-:-:S03]  /*136f0*/  @!P5 IMAD R3, R3, R17, RZ ;  /* 0x000000110303d224 */ /* 0x020fc600078e02ff */
[----:B------:R0:W-:Y:S04]  /*13700*/  @!P1 STG.E.U8 desc[UR36][R4.64+0x9], R12 ;  /* 0x0000090c04009986 */ /* 0x0001e8000c101124 */
[----:B------:R1:W-:Y:S04]  /*13710*/  @!P5 STG.E.U8 desc[UR36][R10.64+0x8], R3 ;  /* 0x000008030a00d986 */ /* 0x0003e8000c101124 */
[----:B0-----:R-:W4:Y:S04]  /*13720*/  LDL.LU R12, [R1+0x28] ;  /* 0x00002800010c7983 */ /* 0x001f280000300800 */
[----:B-1----:R-:W5:Y:S01]  /*13730*/  LDL.LU R3, [R1+0x20] ;  /* 0x0000200001037983 */ /* 0x002f620000300800 */
[----:B---3--:R-:W-:-:S05]  /*13740*/  @!P6 IMAD R2, R2, R17, RZ ;  /* 0x000000110202e224 */ /* 0x008fca00078e02ff */
[----:B------:R0:W-:Y:S04]  /*13750*/  @!P6 STG.E.U8 desc[UR36][R10.64+0x9], R2 ;  /* 0x000009020a00e986 */ /* 0x0001e8000c101124 */
[----:B0-----:R-:W3:Y:S01]  /*13760*/  LDL.LU R2, [R1+0x24] ;  /* 0x0000240001027983 */ /* 0x001ee20000300800 */
[C---:B------:R-:W-:Y:S02]  /*13770*/  ISETP.LT.OR P3, PT, R0.reuse, 0x11, !P0 ;  /* 0x000000110000780c */ /* 0x040fe40004761670 */
[----:B------:R-:W-:-:S11]  /*13780*/  ISETP.LT.OR P4, PT, R0, 0x12, !P0 ;  /* 0x000000120000780c */ /* 0x000fd60004781670 */
[----:B-----5:R-:W-:-:S05]  /*13790*/  @!P3 IMAD R3, R3, R17, RZ ;  /* 0x000000110303b224 */ /* 0x020fca00078e02ff */
[----:B------:R0:W-:Y:S04]  /*137a0*/  @!P3 STG.E.U8 desc[UR36][R4.64+0x10], R3 ;  /* 0x000010030400b986 */ /* 0x0001e8000c101124 */
[----:B0-----:R-:W5:Y:S01]  /*137b0*/  LDL.LU R3, [R1+0x2c] ;  /* 0x00002c0001037983 */ /* 0x001f620000300800 */
[----:B---3--:R-:W-:-:S05]  /*137c0*/  @!P4 IMAD R2, R2, R17, RZ ;  /* 0x000000110202c224 */ /* 0x008fca00078e02ff */
[----:B------:R0:W-:Y:S04]  /*137d0*/  @!P4 STG.E.U8 desc[UR36][R4.64+0x11], R2 ;  /* 0x000011020400c986 */ /* 0x0001e8000c101124 */
[----:B0-----:R-:W3:Y:S01]  /*137e0*/  LDL.LU R2, [R1+0x30] ;  /* 0x0000300001027983 */ /* 0x001ee20000300800 */
[C---:B------:R-:W-:Y:S02]  /*137f0*/  ISETP.LT.OR P1, PT, R0.reuse, 0x11, !P2 ;  /* 0x000000110000780c */ /* 0x040fe40005721670 */
[C---:B------:R-:W-:Y:S02]  /*13800*/  ISETP.LT.OR P5, PT, R0.reuse, 0x12, !P2 ;  /* 0x000000120000780c */ /* 0x040fe400057a1670 */
[----:B------:R-:W-:-:S09]  /*13810*/  ISETP.LT.OR P6, PT, R0, 0x19, !P0 ;  /* 0x000000190000780c */ /* 0x000fd200047c1670 */
        /* <DEDUP_REMOVED lines=43> */
[----:B-----5:R-:W-:-:S05]  /*13ad0*/  @!P6 IMAD R3, R3, R17, RZ ;  /* 0x000000110303e224 */ /* 0x020fca00078e02ff */
[----:B------:R0:W-:Y:S04]  /*13ae0*/  @!P6 STG.E.U8 desc[UR36][R4.64+0x29], R3 ;  /* 0x000029030400e986 */ /* 0x0001e8000c101124 */
[----:B0-----:R-:W5:Y:S01]  /*13af0*/  LDL.LU R3, [R1+0x5c] ;  /* 0x00005c0001037983 */ /* 0x001f620000300800 */
        /* <DEDUP_REMOVED lines=48> */
[----:B------:R-:W-:-:S13]  /*13e00*/  ISETP.LT.OR P5, PT, R0, 0x42, !P2 ;  /* 0x000000420000780c */ /* 0x000fda00057a1670 */
[----:B----4-:R-:W-:-:S05]  /*13e10*/  @!P5 IMAD R12, R12, R17, RZ ;  /* 0x000000110c0cd224 */ /* 0x010fca00078e02ff */
[----:B------:R-:W-:Y:S01]  /*13e20*/  @!P5 STG.E.U8 desc[UR36][R10.64+0x41], R12 ;  /* 0x0000410c0a00d986 */ /* 0x000fe2000c101124 */
[----:B---3--:R-:W-:-:S05]  /*13e30*/  @!P4 IMAD R2, R2, R17, RZ ;  /* 0x000000110202c224 */ /* 0x008fca00078e02ff */
[----:B------:R0:W-:Y:S04]  /*13e40*/  @!P4 STG.E.U8 desc[UR36][R10.64+0x40], R2 ;  /* 0x000040020a00c986 */ /* 0x0001e8000c101124 */
[----:B0-----:R-:W3:Y:S04]  /*13e50*/  LDL.LU R2, [R1+0x90] ;  /* 0x0000900001027983 */ /* 0x001ee80000300800 */
[----:B------:R-:W4:Y:S01]  /*13e60*/  LDL.LU R12, [R1+0xac] ;  /* 0x0000ac00010c7983 */ /* 0x000f220000300800 */
[C---:B------:R-:W-:Y:S02]  /*13e70*/  ISETP.LT.OR P6, PT, R0.reuse, 0x49, !P0 ;  /* 0x000000490000780c */ /* 0x040fe400047c1670 */
[----:B------:R-:W-:-:S02]  /*13e80*/  ISETP.LT.OR P1, PT, R0, 0x4a, !P0 ;  /* 0x0000004a0000780c */ /* 0x000fc40004721670 */
[C---:B------:R-:W-:Y:S02]  /*13e90*/  ISETP.LT.OR P3, PT, R0.reuse, 0x49, !P2 ;  /* 0x000000490000780c */ /* 0x040fe40005761670 */
[C---:B------:R-:W-:Y:S02]  /*13ea0*/  ISETP.LT.OR P4, PT, R0.reuse, 0x4a, !P2 ;  /* 0x0000004a0000780c */ /* 0x040fe40005781670 */
[----:B------:R-:W-:-:S07]  /*13eb0*/  ISETP.LT.OR P5, PT, R0, 0x51, !P0 ;  /* 0x000000510000780c */ /* 0x000fce00047a1670 */
[----:B-----5:R-:W-:-:S05]  /*13ec0*/  @!P1 IMAD R3, R3, R17, RZ ;  /* 0x0000001103039224 */ /* 0x020fca00078e02ff */
[----:B------:R4:W-:Y:S01]  /*13ed0*/  @!P1 STG.E.U8 desc[UR36][R4.64+0x49], R3 ;  /* 0x0000490304009986 */ /* 0x0009e2000c101124 */
[----:B------:R-:W-:Y:S01]  /*13ee0*/  ISETP.LT.OR P1, PT, R0, 0x51, !P2 ;  /* 0x000000510000780c */ /* 0x000fe20005721670 */
[-C--:B------:R-:W-:Y:S02]  /*13ef0*/  @!P3 IMAD R13, R13, R17.reuse, RZ ;  /* 0x000000110d0db224 */ /* 0x080fe400078e02ff */
[-C--:B------:R-:W-:Y:S02]  /*13f00*/  @!P4 IMAD R15, R15, R17.reuse, RZ ;  /* 0x000000110f0fc224 */ /* 0x080fe400078e02ff */
[----:B------:R-:W-:-:S08]  /*13f10*/  @!P5 IMAD R21, R21, R17, RZ ;  /* 0x000000111515d224 */ /* 0x000fd000078e02ff */
[-C--:B------:R-:W-:Y:S02]  /*13f20*/  @!P1 IMAD R153, R153, R17.reuse, RZ ;  /* 0x0000001199999224 */ /* 0x080fe400078e02ff */
[----:B---3--:R-:W-:-:S05]  /*13f30*/  @!P6 IMAD R2, R2, R17, RZ ;  /* 0x000000110202e224 */ /* 0x008fca00078e02ff */
[----:B------:R-:W-:Y:S01]  /*13f40*/  @!P6 STG.E.U8 desc[UR36][R4.64+0x48], R2 ;  /* 0x000048020400e986 */ /* 0x000fe2000c101124 */
[----:B------:R-:W-:-:S03]  /*13f50*/  ISETP.LT.OR P6, PT, R0, 0x52, !P0 ;  /* 0x000000520000780c */ /* 0x000fc600047c1670 */
[----:B------:R0:W-:Y:S01]  /*13f60*/  @!P3 STG.E.U8 desc[UR36][R10.64+0x48], R13 ;  /* 0x0000480d0a00b986 */ /* 0x0001e2000c101124 */
[----:B------:R-:W-:-:S03]  /*13f70*/  ISETP.LT.OR P3, PT, R0, 0x52, !P2 ;  /* 0x000000520000780c */ /* 0x000fc60005761670 */
[----:B------:R1:W-:Y:S01]  /*13f80*/  @!P4 STG.E.U8 desc[UR36][R10.64+0x49], R15 ;  /* 0x0000490f0a00c986 */ /* 0x0003e2000c101124 */
[----:B------:R-:W-:-:S05]  /*13f90*/  ISETP.LT.OR P4, PT, R0, 0x59, !P0 ;  /* 0x000000590000780c */ /* 0x000fca0004781670 */
[----:B------:R-:W-:Y:S01]  /*13fa0*/  @!P6 IMAD R23, R23, R17, RZ ;  /* 0x000000111717e224 */ /* 0x000fe200078e02ff */
[----:B------:R3:W-:Y:S01]  /*13fb0*/  @!P5 STG.E.U8 desc[UR36][R4.64+0x50], R21 ;  /* 0x000050150400d986 */ /* 0x0007e2000c101124 */
[----:B------:R-:W-:-:S03]  /*13fc0*/  ISETP.LT.OR P5, PT, R0, 0x5a, !P0 ;  /* 0x0000005a0000780c */ /* 0x000fc600047a1670 */
[----:B------:R5:W-:Y:S01]  /*13fd0*/  @!P6 STG.E.U8 desc[UR36][R4.64+0x51], R23 ;  /* 0x000051170400e986 */ /* 0x000be2000c101124 */
[----:B------:R-:W-:-:S03]  /*13fe0*/  ISETP.LT.OR P6, PT, R0, 0x59, !P2 ;  /* 0x000000590000780c */ /* 0x000fc600057c1670 */
[----:B------:R-:W-:Y:S01]  /*13ff0*/  @!P1 STG.E.U8 desc[UR36][R10.64+0x50], R153 ;  /* 0x000050990a009986 */ /* 0x000fe2000c101124 */
[----:B------:R-:W-:Y:S01]  /*14000*/  ISETP.LT.OR P1, PT, R0, 0x5a, !P2 ;  /* 0x0000005a0000780c */ /* 0x000fe20005721670 */
[-C--:B----4-:R-:W-:Y:S02]  /*14010*/  @!P3 IMAD R3, R12, R17.reuse, RZ ;  /* 0x000000110c03b224 */ /* 0x090fe400078e02ff */
[-C--:B0-----:R-:W-:Y:S02]  /*14020*/  @!P4 IMAD R13, R235, R17.reuse, RZ ;  /* 0x00000011eb0dc224 */ /* 0x081fe400078e02ff */
[-C--:B-1----:R-:W-:Y:S01]  /*14030*/  @!P5 IMAD R15, R234, R17.reuse, RZ ;  /* 0x00000011ea0fd224 */ /* 0x082fe200078e02ff */
[----:B------:R0:W-:Y:S03]  /*14040*/  @!P3 STG.E.U8 desc[UR36][R10.64+0x51], R3 ;  /* 0x000051030a00b986 */ /* 0x0001e6000c101124 */
[----:B---3--:R-:W-:Y:S01]  /*14050*/  @!P6 IMAD R21, R233, R17, RZ ;  /* 0x00000011e915e224 */ /* 0x008fe200078e02ff */
[----:B------:R1:W-:Y:S01]  /*14060*/  @!P4 STG.E.U8 desc[UR36][R4.64+0x58], R13 ;  /* 0x0000580d0400c986 */ /* 0x0003e2000c101124 */
[----:B------:R-:W-:-:S02]  /*14070*/  ISETP.LT.OR P3, PT, R0, 0x61, !P0 ;  /* 0x000000610000780c */ /* 0x000fc40004761670 */
[----:B-----5:R-:W-:Y:S01]  /*14080*/  @!P1 IMAD R23, R232, R17, RZ ;  /* 0x00000011e8179224 */ /* 0x020fe200078e02ff */
[C---:B------:R-:W-:Y:S01]  /*14090*/  ISETP.LT.OR P4, PT, R0.reuse, 0x62, !P0 ;  /* 0x000000620000780c */ /* 0x040fe20004781670 */
[----:B------:R3:W-:Y:S01]  /*140a0*/  @!P5 STG.E.U8 desc[UR36][R4.64+0x59], R15 ;  /* 0x0000590f0400d986 */ /* 0x0007e2000c101124 */
[----:B------:R-:W-:-:S03]  /*140b0*/  ISETP.LT.OR P5, PT, R0, 0x61, !P2 ;  /* 0x000000610000780c */ /* 0x000fc600057a1670 */
[----:B------:R4:W-:Y:S01]  /*140c0*/  @!P6 STG.E.U8 desc[UR36][R10.64+0x58], R21 ;  /* 0x000058150a00e986 */ /* 0x0009e2000c101124 */
[----:B------:R-:W-:-:S03]  /*140d0*/  ISETP.LT.OR P6, PT, R0, 0x62, !P2 ;  /* 0x000000620000780c */ /* 0x000fc600057c1670 */
[----:B------:R-:W-:Y:S01]  /*140e0*/  @!P1 STG.E.U8 desc[UR36][R10.64+0x59], R23 ;  /* 0x000059170a009986 */ /* 0x000fe2000c101124 */
[----:B------:R-:W-:Y:S01]  /*140f0*/  ISETP.LT.OR P1, PT, R0, 0x69, !P0 ;  /* 0x000000690000780c */ /* 0x000fe20004721670 */
[-C--:B0-----:R-:W-:Y:S02]  /*14100*/  @!P3 IMAD R3, R231, R17.reuse, RZ ;  /* 0x00000011e703b224 */ /* 0x081fe400078e02ff */
[-C--:B-1----:R-:W-:Y:S02]  /*14110*/  @!P4 IMAD R13, R230, R17.reuse, RZ ;  /* 0x00000011e60dc224 */ /* 0x082fe400078e02ff */
[-C--:B---3--:R-:W-:Y:S01]  /*14120*/  @!P5 IMAD R15, R229, R17.reuse, RZ ;  /* 0x00000011e50fd224 */ /* 0x088fe200078e02ff */
[----:B------:R0:W-:Y:S03]  /*14130*/  @!P3 STG.E.U8 desc[UR36][R4.64+0x60], R3 ;  /* 0x000060030400b986 */ /* 0x0001e6000c101124 */
[----:B----4-:R-:W-:Y:S01]  /*14140*/  @!P6 IMAD R21, R228, R17, RZ ;  /* 0x00000011e415e224 */ /* 0x010fe200078e02ff */
[----:B------:R1:W-:Y:S01]  /*14150*/  @!P4 STG.E.U8 desc[UR36][R4.64+0x61], R13 ;  /* 0x0000610d0400c986 */ /* 0x0003e2000c101124 */
[----:B------:R-:W-:-:S02]  /*14160*/  ISETP.LT.OR P3, PT, R0, 0x6a, !P0 ;  /* 0x0000006a0000780c */ /* 0x000fc40004761670 */
[----:B------:R-:W-:Y:S01]  /*14170*/  @!P1 IMAD R153, R227, R17, RZ ;  /* 0x00000011e3999224 */ /* 0x000fe200078e02ff */
        /* <DEDUP_REMOVED lines=131> */
[-C--:B----4-:R-:W-:Y:S01]  /*149b0*/  @!P6 IMAD R21, R183, R17.reuse, RZ ;  /* 0x00000011b715e224 */ /* 0x090fe200078e02ff */
[----:B------:R1:W-:Y:S03]  /*149c0*/  @!P4 STG.E.U8 desc[UR36][R10.64+0xb8], R13 ;  /* 0x0000b80d0a00c986 */ /* 0x0003e6000c101124 */
[----:B------:R-:W-:Y:S01]  /*149d0*/  @!P1 IMAD R23, R182, R17, RZ ;  /* 0x00000011b6179224 */ /* 0x000fe200078e02ff */
[C---:B------:R-:W-:Y:S01]  /*149e0*/  ISETP.LT.OR P3, PT, R0.reuse, 0xc1, !P2 ;  /* 0x000000c10000780c */ /* 0x040fe20005761670 */
[----:B------:R3:W-:Y:S01]  /*149f0*/  @!P5 STG.E.U8 desc[UR36][R10.64+0xb9], R15 ;  /* 0x0000b90f0a00d986 */ /* 0x0007e2000c101124 */
[----:B------:R-:W-:-:S02]  /*14a00*/  ISETP.LT.OR P4, PT, R0, 0xc2, !P2 ;  /* 0x000000c20000780c */ /* 0x000fc40005781670 */
[C---:B------:R-:W-:Y:S01]  /*14a10*/  ISETP.LT.OR P5, PT, R0.reuse, 0xc9, !P0 ;  /* 0x000000c90000780c */ /* 0x040fe200047a1670 */
[----:B------:R4:W-:Y:S01]  /*14a20*/  @!P6 STG.E.U8 desc[UR36][R4.64+0xc0], R21 ;  /* 0x0000c0150400e986 */ /* 0x0009e2000c101124 */
[----:B------:R-:W-:-:S03]  /*14a30*/  ISETP.LT.OR P6, PT, R0, 0xca, !P0 ;  /* 0x000000ca0000780c */ /* 0x000fc600047c1670 */
[----:B------:R-:W-:Y:S01]  /*14a40*/  @!P1 STG.E.U8 desc[UR36][R4.64+0xc1], R23 ;  /* 0x0000c11704009986 */ /* 0x000fe2000c101124 */
[----:B------:R-:W-:-:S03]  /*14a50*/  ISETP.LT.OR P1, PT, R0, 0xc9, !P2 ;  /* 0x000000c90000780c */ /* 0x000fc60005721670 */
[-C--:B0-----:R-:W-:Y:S02]  /*14a60*/  @!P3 IMAD R3, R181, R17.reuse, RZ ;  /* 0x00000011b503b224 */ /* 0x081fe400078e02ff */
[-C--:B-1----:R-:W-:Y:S02]  /*14a70*/  @!P4 IMAD R13, R180, R17.reuse, RZ ;  /* 0x00000011b40dc224 */ /* 0x082fe400078e02ff */
[-C--:B---3--:R-:W-:Y:S02]  /*14a80*/  @!P5 IMAD R15, R179, R17.reuse, RZ ;  /* 0x00000011b30fd224 */ /* 0x088fe400078e02ff */
[-C--:B----4-:R-:W-:Y:S01]  /*14a90*/  @!P6 IMAD R21, R178, R17.reuse, RZ ;  /* 0x00000011b215e224 */ /* 0x090fe200078e02ff */
[----:B------:R0:W-:Y:S03]  /*14aa0*/  @!P3 STG.E.U8 desc[UR36][R10.64+0xc0], R3 ;  /* 0x0000c0030a00b986 */ /* 0x0001e6000c101124 */
[----:B------:R-:W-:Y:S01]  /*14ab0*/  @!P1 IMAD R153, R177, R17, RZ ;  /* 0x00000011b1999224 */ /* 0x000fe200078e02ff */
[----:B------:R1:W-:Y:S01]  /*14ac0*/  @!P4 STG.E.U8 desc[UR36][R10.64+0xc1], R13 ;  /* 0x0000c10d0a00c986 */ /* 0x0003e2000c101124 */
[----:B------:R-:W-:-:S02]  /*14ad0*/  ISETP.LT.OR P3, PT, R0, 0xca, !P2 ;  /* 0x000000ca0000780c */ /* 0x000fc40005761670 */
        /* <DEDUP_REMOVED lines=33> */
[----:B------:R4:W-:Y:S04]  /*14cf0*/  @!P6 STG.E.U8 desc[UR36][R10.64+0xd9], R21 ;  /* 0x0000d9150a00e986 */ /* 0x0009e8000c101124 */
[----:B------:R-:W-:Y:S01]  /*14d00*/  @!P1 STG.E.U8 desc[UR36][R4.64+0xe0], R153 ;  /* 0x0000e09904009986 */ /* 0x000fe2000c101124 */
[C---:B------:R-:W-:Y:S02]  /*14d10*/  ISETP.LT.OR P1, PT, R0.reuse, 0xea, !P0 ;  /* 0x000000ea0000780c */ /* 0x040fe40004721670 */
[----:B------:R-:W-:Y:S01]  /*14d20*/  ISETP.LT.OR P6, PT, R0, 0xe9, !P0 ;  /* 0x000000e90000780c */ /* 0x000fe200047c1670 */
[-C--:B0-----:R-:W-:Y:S02]  /*14d30*/  @!P3 IMAD R3, R166, R17.reuse, RZ ;  /* 0x00000011a603b224 */ /* 0x081fe400078e02ff */
[----:B-1----:R-:W-:-:S02]  /*14d40*/  @!P4 IMAD R13, R165, R17, RZ ;  /* 0x00000011a50dc224 */ /* 0x002fc400078e02ff */
[----:B---3--:R-:W-:Y:S01]  /*14d50*/  @!P5 IMAD R15, R164, R17, RZ ;  /* 0x00000011a40fd224 */ /* 0x008fe200078e02ff */
[----:B------:R0:W-:Y:S01]  /*14d60*/  @!P3 STG.E.U8 desc[UR36][R4.64+0xe1], R3 ;  /* 0x0000e1030400b986 */ /* 0x0001e2000c101124 */
[----:B------:R-:W-:-:S04]  /*14d70*/  ISETP.LT.OR P3, PT, R0, 0xe9, !P2 ;  /* 0x000000e90000780c */ /* 0x000fc80005761670 */
[-C--:B------:R-:W-:Y:S01]  /*14d80*/  @!P1 IMAD R23, R162, R17.reuse, RZ ;  /* 0x00000011a2179224 */ /* 0x080fe200078e02ff */
[----:B------:R2:W-:Y:S01]  /*14d90*/  @!P4 STG.E.U8 desc[UR36][R10.64+0xe0], R13 ;  /* 0x0000e00d0a00c986 */ /* 0x0005e2000c101124 */
[----:B----4-:R-:W-:Y:S01]  /*14da0*/  @!P6 IMAD R21, R163, R17, RZ ;  /* 0x00000011a315e224 */ /* 0x010fe200078e02ff */
[C---:B------:R-:W-:Y:S02]  /*14db0*/  ISETP.LT.OR P4, PT, R0.reuse, 0xea, !P2 ;  /* 0x000000ea0000780c */ /* 0x040fe40005781670 */
[----:B------:R1:W-:Y:S01]  /*14dc0*/  @!P5 STG.E.U8 desc[UR36][R10.64+0xe1], R15 ;  /* 0x0000e10f0a00d986 */ /* 0x0003e2000c101124 */
[----:B------:R-:W-:-:S03]  /*14dd0*/  ISETP.LT.OR P5, PT, R0, 0xf1, !P0 ;  /* 0x000000f10000780c */ /* 0x000fc600047a1670 */
[----:B------:R-:W-:Y:S01]  /*14de0*/  @!P1 STG.E.U8 desc[UR36][R4.64+0xe9], R23 ;  /* 0x0000e91704009986 */ /* 0x000fe2000c101124 */
[----:B------:R-:W-:-:S03]  /*14df0*/  ISETP.LT.OR P1, PT, R0, 0xf2, !P0 ;  /* 0x000000f20000780c */ /* 0x000fc60004721670 */
[----:B------:R3:W-:Y:S01]  /*14e00*/  @!P6 STG.E.U8 desc[UR36][R4.64+0xe8], R21 ;  /* 0x0000e8150400e986 */ /* 0x0007e2000c101124 */
[----:B------:R-:W-:Y:S01]  /*14e10*/  ISETP.LT.OR P6, PT, R0, 0xf1, !P2 ;  /* 0x000000f10000780c */ /* 0x000fe200057c1670 */
[-C--:B0-----:R-:W-:Y:S02]  /*14e20*/  @!P3 IMAD R3, R161, R17.reuse, RZ ;  /* 0x00000011a103b224 */ /* 0x081fe400078e02ff */
[-C--:B--2---:R-:W-:Y:S02]  /*14e30*/  @!P4 IMAD R13, R160, R17.reuse, RZ ;  /* 0x00000011a00dc224 */ /* 0x084fe400078e02ff */
[-C--:B-1----:R-:W-:Y:S01]  /*14e40*/  @!P5 IMAD R15, R159, R17.reuse, RZ ;  /* 0x000000119f0fd224 */ /* 0x082fe200078e02ff */
[----:B------:R0:W-:Y:S01]  /*14e50*/  @!P3 STG.E.U8 desc[UR36][R10.64+0xe8], R3 ;  /* 0x0000e8030a00b986 */ /* 0x0001e2000c101124 */
[----:B------:R-:W-:Y:S02]  /*14e60*/  ISETP.LT.OR P3, PT, R0, 0xf2, !P2 ;  /* 0x000000f20000780c */ /* 0x000fe40005761670 */
[-C--:B---3--:R-:W-:Y:S01]  /*14e70*/  @!P1 IMAD R21, R158, R17.reuse, RZ ;  /* 0x000000119e159224 */ /* 0x088fe200078e02ff */
[----:B------:R1:W-:Y:S03]  /*14e80*/  @!P4 STG.E.U8 desc[UR36][R10.64+0xe9], R13 ;  /* 0x0000e90d0a00c986 */ /* 0x0003e6000c101124 */
[----:B------:R-:W-:Y:S01]  /*14e90*/  @!P6 IMAD R23, R157, R17, RZ ;  /* 0x000000119d17e224 */ /* 0x000fe200078e02ff */
[C---:B------:R-:W-:Y:S01]  /*14ea0*/  ISETP.LT.OR P4, PT, R0.reuse, 0xf9, !P0 ;  /* 0x000000f90000780c */ /* 0x040fe20004781670 */
[----:B------:R-:W-:Y:S01]  /*14eb0*/  @!P1 STG.E.U8 desc[UR36][R4.64+0xf1], R21 ;  /* 0x0000f11504009986 */ /* 0x000fe2000c101124 */
[----:B------:R-:W-:-:S02]  /*14ec0*/  ISETP.LT.OR P0, PT, R0, 0xfa, !P0 ;  /* 0x000000fa0000780c */ /* 0x000fc40004701670 */
[----:B------:R-:W-:Y:S01]  /*14ed0*/  ISETP.GE.AND P1, PT, R154, 0x81, PT ;  /* 0x000000819a00780c */ /* 0x000fe20003f26270 */
[----:B------:R2:W-:Y:S01]  /*14ee0*/  @!P5 STG.E.U8 desc[UR36][R4.64+0xf0], R15 ;  /* 0x0000f00f0400d986 */ /* 0x0005e2000c101124 */
[C---:B------:R-:W-:Y:S02]  /*14ef0*/  ISETP.LT.OR P5, PT, R0.reuse, 0xf9, !P2 ;  /* 0x000000f90000780c */ /* 0x040fe400057a1670 */
[C---:B------:R-:W-:Y:S01]  /*14f00*/  ISETP.LT.OR P2, PT, R0.reuse, 0xfa, !P2 ;  /* 0x000000fa0000780c */ /* 0x040fe20005741670 */
[----:B------:R3:W-:Y:S01]  /*14f10*/  @!P6 STG.E.U8 desc[UR36][R10.64+0xf0], R23 ;  /* 0x0000f0170a00e986 */ /* 0x0007e2000c101124 */
[----:B------:R-:W-:Y:S01]  /*14f20*/  ISETP.LT.OR P6, PT, R0, 0x1, !P1 ;  /* 0x000000010000780c */ /* 0x000fe20004fc1670 */
[-C--:B0-----:R-:W-:Y:S02]  /*14f30*/  @!P3 IMAD R3, R156, R17.reuse, RZ ;  /* 0x000000119c03b224 */ /* 0x081fe400078e02ff */
[-C--:B-1----:R-:W-:Y:S02]  /*14f40*/  @!P4 IMAD R13, R152, R17.reuse, RZ ;  /* 0x00000011980dc224 */ /* 0x082fe400078e02ff */
[----:B------:R-:W-:Y:S01]  /*14f50*/  @!P0 IMAD R153, R22, R17, RZ ;  /* 0x0000001116998224 */ /* 0x000fe200078e02ff */
[----:B------:R0:W-:Y:S01]  /*14f60*/  @!P3 STG.E.U8 desc[UR36][R10.64+0xf1], R3 ;  /* 0x0000f1030a00b986 */ /* 0x0001e2000c101124 */
[----:B------:R-:W-:-:S02]  /*14f70*/  ISETP.GE.AND P3, PT, R154, 0x89, PT ;  /* 0x000000899a00780c */ /* 0x000fc40003f66270 */
[-C--:B--2---:R-:W-:Y:S02]  /*14f80*/  @!P5 IMAD R15, R20, R17.reuse, RZ ;  /* 0x00000011140fd224 */ /* 0x084fe400078e02ff */
[-C--:B------:R-:W-:Y:S01]  /*14f90*/  @!P2 IMAD R21, R14, R17.reuse, RZ ;  /* 0x000000110e15a224 */ /* 0x080fe200078e02ff */
[----:B------:R-:W-:Y:S01]  /*14fa0*/  @!P0 STG.E.U8 desc[UR36][R4.64+0xf9], R153 ;  /* 0x0000f99904008986 */ /* 0x000fe2000c101124 */
[----:B---3--:R-:W-:Y:S01]  /*14fb0*/  @!P6 IMAD R23, R24, R17, RZ ;  /* 0x000000111817e224 */ /* 0x008fe200078e02ff */
[C---:B------:R-:W-:Y:S02]  /*14fc0*/  ISETP.LT.OR P0, PT, R0.reuse, 0x2, !P1 ;  /* 0x000000020000780c */ /* 0x040fe40004f01670 */
[----:B------:R1:W-:Y:S01]  /*14fd0*/  @!P4 STG.E.U8 desc[UR36][R4.64+0xf8], R13 ;  /* 0x0000f80d0400c986 */ /* 0x0003e2000c101124 */
[----:B------:R-:W-:-:S03]  /*14fe0*/  ISETP.LT.OR P4, PT, R0, 0x1, !P3 ;  /* 0x000000010000780c */ /* 0x000fc60005f81670 */
[----:B------:R-:W-:Y:S01]  /*14ff0*/  @!P5 STG.E.U8 desc[UR36][R10.64+0xf8], R15 ;  /* 0x0000f80f0a00d986 */ /* 0x000fe2000c101124 */
[----:B------:R-:W-:-:S03]  /*15000*/  ISETP.LT.OR P5, PT, R0, 0x2, !P3 ;  /* 0x000000020000780c */ /* 0x000fc60005fa1670 */
[----:B------:R-:W-:Y:S01]  /*15010*/  @!P2 STG.E.U8 desc[UR36][R10.64+0xf9], R21 ;  /* 0x0000f9150a00a986 */ /* 0x000fe2000c101124 */
[----:B------:R-:W-:-:S03]  /*15020*/  ISETP.LT.OR P2, PT, R0, 0x9, !P1 ;  /* 0x000000090000780c */ /* 0x000fc60004f41670 */
[----:B------:R-:W-:Y:S01]  /*15030*/  @!P6 STG.E.U8 desc[UR36][R6.64], R23 ;  /* 0x000000170600e986 */ /* 0x000fe2000c101124 */
[----:B------:R-:W-:Y:S01]  /*15040*/  ISETP.LT.OR P6, PT, R0, 0xa, !P1 ;  /* 0x0000000a0000780c */ /* 0x000fe20004fc1670 */
[-C--:B------:R-:W-:Y:S02]  /*15050*/  @!P0 IMAD R25, R25, R17.reuse, RZ ;  /* 0x0000001119198224 */ /* 0x080fe400078e02ff */
[-C--:B0-----:R-:W-:Y:S02]  /*15060*/  @!P4 IMAD R3, R26, R17.reuse, RZ ;  /* 0x000000111a03c224 */ /* 0x081fe400078e02ff */
[-C--:B------:R-:W-:Y:S01]  /*15070*/  @!P5 IMAD R27, R27, R17.reuse, RZ ;  /* 0x000000111b1bd224 */ /* 0x080fe200078e02ff */
[----:B------:R-:W-:Y:S03]  /*15080*/  @!P0 STG.E.U8 desc[UR36][R6.64+0x1], R25 ;  /* 0x0000011906008986 */ /* 0x000fe6000c101124 */
[----:B-1----:R-:W-:Y:S01]  /*15090*/  @!P2 IMAD R5, R28, R17, RZ ;  /* 0x000000111c05a224 */ /* 0x002fe200078e02ff */
[----:B------:R0:W-:Y:S01]  /*150a0*/  @!P4 STG.E.U8 desc[UR36][R8.64], R3 ;  /* 0x000000030800c986 */ /* 0x0001e2000c101124 */
[----:B------:R-:W-:-:S02]  /*150b0*/  ISETP.LT.OR P0, PT, R0, 0xa, !P3 ;  /* 0x0000000a0000780c */ /* 0x000fc40005f01670 */
[----:B------:R-:W-:Y:S01]  /*150c0*/  @!P6 IMAD R29, R29, R17, RZ ;  /* 0x000000111d1de224 */ /* 0x000fe200078e02ff */
[C---:B------:R-:W-:Y:S01]  /*150d0*/  ISETP.LT.OR P4, PT, R0.reuse, 0x9, !P3 ;  /* 0x000000090000780c */ /* 0x040fe20005f81670 */
[----:B------:R-:W-:Y:S01]  /*150e0*/  @!P5 STG.E.U8 desc[UR36][R8.64+0x1], R27 ;  /* 0x0000011b0800d986 */ /* 0x000fe2000c101124 */
[----:B------:R-:W-:-:S03]  /*150f0*/  ISETP.LT.OR P5, PT, R0, 0x11, !P1 ;  /* 0x000000110000780c */ /* 0x000fc60004fa1670 */
[----:B------:R1:W-:Y:S01]  /*15100*/  @!P2 STG.E.U8 desc[UR36][R6.64+0x8], R5 ;  /* 0x000008050600a986 */ /* 0x0003e2000c101124 */
[----:B------:R-:W-:-:S03]  /*15110*/  ISETP.LT.OR P2, PT, R0, 0x12, !P1 ;  /* 0x000000120000780c */ /* 0x000fc60004f41670 */
[----:B------:R-:W-:Y:S01]  /*15120*/  @!P6 STG.E.U8 desc[UR36][R6.64+0x9], R29 ;  /* 0x0000091d0600e986 */ /* 0x000fe2000c101124 */
[----:B------:R-:W-:Y:S01]  /*15130*/  ISETP.LT.OR P6, PT, R0, 0x11, !P3 ;  /* 0x000000110000780c */ /* 0x000fe20005fc1670 */
[-C--:B------:R-:W-:Y:S02]  /*15140*/  @!P0 IMAD R31, R31, R17.reuse, RZ ;  /* 0x000000111f1f8224 */ /* 0x080fe400078e02ff */
[-C--:B0-----:R-:W-:Y:S02]  /*15150*/  @!P4 IMAD R3, R30, R17.reuse, RZ ;  /* 0x000000111e03c224 */ /* 0x081fe400078e02ff */
[-C--:B------:R-:W-:Y:S01]  /*15160*/  @!P5 IMAD R11, R32, R17.reuse, RZ ;  /* 0x00000011200bd224 */ /* 0x080fe200078e02ff */
[----:B------:R-:W-:Y:S03]  /*15170*/  @!P0 STG.E.U8 desc[UR36][R8.64+0x9], R31 ;  /* 0x0000091f08008986 */ /* 0x000fe6000c101124 */
[----:B------:R-:W-:Y:S01]  /*15180*/  @!P2 IMAD R33, R33, R17, RZ ;  /* 0x000000112121a224 */ /* 0x000fe200078e02ff */
[----:B------:R0:W-:Y:S01]  /*15190*/  @!P4 STG.E.U8 desc[UR36][R8.64+0x8], R3 ;  /* 0x000008030800c986 */ /* 0x0001e2000c101124 */
[----:B------:R-:W-:-:S02]  /*151a0*/  ISETP.LT.OR P0, PT, R0, 0x12, !P3 ;  /* 0x000000120000780c */ /* 0x000fc40005f01670 */
[----:B-1----:R-:W-:Y:S01]  /*151b0*/  @!P6 IMAD R5, R34, R17, RZ ;  /* 0x000000112205e224 */ /* 0x002fe200078e02ff */
[C---:B------:R-:W-:Y:S01]  /*151c0*/  ISETP.LT.OR P4, PT, R0.reuse, 0x19, !P1 ;  /* 0x000000190000780c */ /* 0x040fe20004f81670 */
[----:B------:R-:W-:Y:S01]  /*151d0*/  @!P5 STG.E.U8 desc[UR36][R6.64+0x10], R11 ;  /* 0x0000100b0600d986 */ /* 0x000fe2000c101124 */
[----:B------:R-:W-:-:S03]  /*151e0*/  ISETP.LT.OR P5, PT, R0, 0x1a, !P1 ;  /* 0x0000001a0000780c */ /* 0x000fc60004fa1670 */
[----:B------:R-:W-:Y:S01]  /*151f0*/  @!P2 STG.E.U8 desc[UR36][R6.64+0x11], R33 ;  /* 0x000011210600a986 */ /* 0x000fe2000c101124 */
[----:B------:R-:W-:-:S03]  /*15200*/  ISETP.LT.OR P2, PT, R0, 0x19, !P3 ;  /* 0x000000190000780c */ /* 0x000fc60005f41670 */
[----:B------:R1:W-:Y:S01]  /*15210*/  @!P6 STG.E.U8 desc[UR36][R8.64+0x10], R5 ;  /* 0x000010050800e986 */ /* 0x0003e2000c101124 */
[----:B------:R-:W-:Y:S01]  /*15220*/  ISETP.LT.OR P6, PT, R0, 0x1a, !P3 ;  /* 0x0000001a0000780c */ /* 0x000fe20005fc1670 */
[-C--:B------:R-:W-:Y:S02]  /*15230*/  @!P0 IMAD R35, R35, R17.reuse, RZ ;  /* 0x0000001123238224 */ /* 0x080fe400078e02ff */
[-C--:B0-----:R-:W-:Y:S02]  /*15240*/  @!P4 IMAD R3, R36, R17.reuse, RZ ;  /* 0x000000112403c224 */ /* 0x081fe400078e02ff */
[-C--:B------:R-:W-:Y:S01]  /*15250*/  @!P5 IMAD R37, R37, R17.reuse, RZ ;  /* 0x000000112525d224 */ /* 0x080fe200078e02ff */
[----:B------:R-:W-:Y:S01]  /*15260*/  @!P0 STG.E.U8 desc[UR36][R8.64+0x11], R35 ;  /* 0x0000112308008986 */ /* 0x000fe2000c101124 */
[----:B------:R-:W-:Y:S02]  /*15270*/  ISETP.LT.OR P0, PT, R0, 0x22, !P1 ;  /* 0x000000220000780c */ /* 0x000fe40004f01670 */
[----:B-1----:R-:W-:-:S04]  /*15280*/  @!P2 IMAD R5, R38, R17, RZ ;  /* 0x000000112605a224 */ /* 0x002fc800078e02ff */
[----:B------:R-:W-:Y:S01]  /*15290*/  @!P6 IMAD R39, R39, R17, RZ ;  /* 0x000000112727e224 */ /* 0x000fe200078e02ff */
[----:B------:R0:W-:Y:S01]  /*152a0*/  @!P4 STG.E.U8 desc[UR36][R6.64+0x18], R3 ;  /* 0x000018030600c986 */ /* 0x0001e2000c101124 */
[----:B------:R-:W-:-:S03]  /*152b0*/  ISETP.LT.OR P4, PT, R0, 0x21, !P1 ;  /* 0x000000210000780c */ /* 0x000fc60004f81670 */
        /* <DEDUP_REMOVED lines=216> */
[-C--:B0-----:R-:W-:Y:S02]  /*16040*/  @!P4 IMAD R3, R110, R17.reuse, RZ ;  /* 0x000000116e03c224 */ /* 0x081fe400078e02ff */
[-C--:B------:R-:W-:Y:S02]  /*16050*/  @!P0 IMAD R111, R111, R17.reuse, RZ ;  /* 0x000000116f6f8224 */ /* 0x080fe400078e02ff */
[-C--:B------:R-:W-:Y:S01]  /*16060*/  @!P5 IMAD R11, R112, R17.reuse, RZ ;  /* 0x00000011700bd224 */ /* 0x080fe200078e02ff */
[----:B------:R0:W-:Y:S03]  /*16070*/  @!P4 STG.E.U8 desc[UR36][R8.64+0xa8], R3 ;  /* 0x0000a8030800c986 */ /* 0x0001e6000c101124 */
[-C--:B------:R-:W-:Y:S01]  /*16080*/  @!P2 IMAD R113, R113, R17.reuse, RZ ;  /* 0x000000117171a224 */ /* 0x080fe200078e02ff */
[----:B------:R-:W-:Y:S03]  /*16090*/  @!P0 STG.E.U8 desc[UR36][R8.64+0xa9], R111 ;  /* 0x0000a96f08008986 */ /* 0x000fe6000c101124 */
[----:B-1----:R-:W-:Y:S01]  /*160a0*/  @!P6 IMAD R5, R114, R17, RZ ;  /* 0x000000117205e224 */ /* 0x002fe200078e02ff */
[C---:B------:R-:W-:Y:S01]  /*160b0*/  ISETP.LT.OR P0, PT, R0.reuse, 0xb2, !P3 ;  /* 0x000000b20000780c */ /* 0x040fe20005f01670 */
[----:B------:R-:W-:Y:S01]  /*160c0*/  @!P5 STG.E.U8 desc[UR36][R6.64+0xb0], R11 ;  /* 0x0000b00b0600d986 */ /* 0x000fe2000c101124 */
[----:B------:R-:W-:-:S02]  /*160d0*/  ISETP.LT.OR P5, PT, R0, 0xba, !P1 ;  /* 0x000000ba0000780c */ /* 0x000fc40004fa1670 */
[C---:B------:R-:W-:Y:S01]  /*160e0*/  ISETP.LT.OR P4, PT, R0.reuse, 0xb9, !P1 ;  /* 0x000000b90000780c */ /* 0x040fe20004f81670 */
[----:B------:R-:W-:Y:S01]  /*160f0*/  @!P2 STG.E.U8 desc[UR36][R6.64+0xb1], R113 ;  /* 0x0000b1710600a986 */ /* 0x000fe2000c101124 */
[----:B------:R-:W-:-:S03]  /*16100*/  ISETP.LT.OR P2, PT, R0, 0xb9, !P3 ;  /* 0x000000b90000780c */ /* 0x000fc60005f41670 */
[----:B------:R1:W-:Y:S01]  /*16110*/  @!P6 STG.E.U8 desc[UR36][R8.64+0xb0], R5 ;  /* 0x0000b0050800e986 */ /* 0x0003e2000c101124 */
[----:B------:R-:W-:-:S03]  /*16120*/  ISETP.LT.OR P6, PT, R0, 0xba, !P3 ;  /* 0x000000ba0000780c */ /* 0x000fc60005fc1670 */
[-C--:B------:R-:W-:Y:S02]  /*16130*/  @!P0 IMAD R115, R115, R17.reuse, RZ ;  /* 0x0000001173738224 */ /* 0x080fe400078e02ff */
[-C--:B------:R-:W-:Y:S02]  /*16140*/  @!P5 IMAD R117, R117, R17.reuse, RZ ;  /* 0x000000117575d224 */ /* 0x080fe400078e02ff */
[-C--:B0-----:R-:W-:Y:S01]  /*16150*/  @!P4 IMAD R3, R116, R17.reuse, RZ ;  /* 0x000000117403c224 */ /* 0x081fe200078e02ff */
[----:B------:R-:W-:Y:S01]  /*16160*/  @!P0 STG.E.U8 desc[UR36][R8.64+0xb1], R115 ;  /* 0x0000b17308008986 */ /* 0x000fe2000c101124 */
[----:B------:R-:W-:Y:S01]  /*16170*/  ISETP.LT.OR P0, PT, R0, 0xc1, !P1 ;  /* 0x000000c10000780c */ /* 0x000fe20004f01670 */
[----:B-1----:R-:W-:-:S03]  /*16180*/  @!P2 IMAD R5, R118, R17, RZ ;  /* 0x000000117605a224 */ /* 0x002fc600078e02ff */
[----:B------:R-:W-:Y:S01]  /*16190*/  @!P6 IMAD R119, R119, R17, RZ ;  /* 0x000000117777e224 */ /* 0x000fe200078e02ff */
[----:B------:R-:W-:Y:S01]  /*161a0*/  @!P5 STG.E.U8 desc[UR36][R6.64+0xb9], R117 ;  /* 0x0000b9750600d986 */ /* 0x000fe2000c101124 */
[----:B------:R-:W-:-:S03]  /*161b0*/  ISETP.LT.OR P5, PT, R0, 0xc2, !P1 ;  /* 0x000000c20000780c */ /* 0x000fc60004fa1670 */
[----:B------:R0:W-:Y:S01]  /*161c0*/  @!P4 STG.E.U8 desc[UR36][R6.64+0xb8], R3 ;  /* 0x0000b8030600c986 */ /* 0x0001e2000c101124 */
[----:B------:R-:W-:-:S03]  /*161d0*/  ISETP.LT.OR P4, PT, R0, 0xc1, !P3 ;  /* 0x000000c10000780c */ /* 0x000fc60005f81670 */
[----:B------:R-:W-:Y:S01]  /*161e0*/  @!P6 STG.E.U8 desc[UR36][R8.64+0xb9], R119 ;  /* 0x0000b9770800e986 */ /* 0x000fe2000c101124 */
[----:B------:R-:W-:-:S03]  /*161f0*/  ISETP.LT.OR P6, PT, R0, 0xc2, !P3 ;  /* 0x000000c20000780c */ /* 0x000fc60005fc1670 */
[----:B------:R1:W-:Y:S01]  /*16200*/  @!P2 STG.E.U8 desc[UR36][R8.64+0xb8], R5 ;  /* 0x0000b8050800a986 */ /* 0x0003e2000c101124 */
[----:B------:R-:W-:Y:S01]  /*16210*/  ISETP.LT.OR P2, PT, R0, 0xc9, !P1 ;  /* 0x000000c90000780c */ /* 0x000fe20004f41670 */
[-C--:B------:R-:W-:Y:S02]  /*16220*/  @!P0 IMAD R11, R120, R17.reuse, RZ ;  /* 0x00000011780b8224 */ /* 0x080fe400078e02ff */
[-C--:B------:R-:W-:Y:S02]  /*16230*/  @!P5 IMAD R121, R121, R17.reuse, RZ ;  /* 0x000000117979d224 */ /* 0x080fe400078e02ff */
[-C--:B0-----:R-:W-:Y:S01]  /*16240*/  @!P4 IMAD R3, R122, R17.reuse, RZ ;  /* 0x000000117a03c224 */ /* 0x081fe200078e02ff */
[----:B------:R0:W-:Y:S03]  /*16250*/  @!P0 STG.E.U8 desc[UR36][R6.64+0xc0], R11 ;  /* 0x0000c00b06008986 */ /* 0x0001e6000c101124 */
[-C--:B------:R-:W-:Y:S01]  /*16260*/  @!P6 IMAD R123, R123, R17.reuse, RZ ;  /* 0x000000117b7be224 */ /* 0x080fe200078e02ff */
[----:B------:R-:W-:Y:S01]  /*16270*/  ISETP.LT.OR P0, PT, R0, 0xca, !P1 ;  /* 0x000000ca0000780c */ /* 0x000fe20004f01670 */
[----:B------:R-:W-:Y:S02]  /*16280*/  @!P5 STG.E.U8 desc[UR36][R6.64+0xc1], R121 ;  /* 0x0000c1790600d986 */ /* 0x000fe4000c101124 */
[----:B-1----:R-:W-:Y:S01]  /*16290*/  @!P2 IMAD R5, R124, R17, RZ ;  /* 0x000000117c05a224 */ /* 0x002fe200078e02ff */
[C---:B------:R-:W-:Y:S01]  /*162a0*/  ISETP.LT.OR P5, PT, R0.reuse, 0xc9, !P3 ;  /* 0x000000c90000780c */ /* 0x040fe20005fa1670 */
[----:B------:R1:W-:Y:S01]  /*162b0*/  @!P4 STG.E.U8 desc[UR36][R8.64+0xc0], R3 ;  /* 0x0000c0030800c986 */ /* 0x0003e2000c101124 */
        /* <DEDUP_REMOVED lines=8> */
[----:B------:R-:W-:Y:S03]  /*16340*/  @!P0 STG.E.U8 desc[UR36][R6.64+0xc9], R125 ;  /* 0x0000c97d06008986 */ /* 0x000fe6000c101124 */
[-C--:B-1----:R-:W-:Y:S01]  /*16350*/  @!P6 IMAD R3, R128, R17.reuse, RZ ;  /* 0x000000118003e224 */ /* 0x082fe200078e02ff */
[----:B------:R0:W-:Y:S03]  /*16360*/  @!P5 STG.E.U8 desc[UR36][R8.64+0xc8], R11 ;  /* 0x0000c80b0800d986 */ /* 0x0001e6000c101124 */
[----:B------:R-:W-:Y:S01]  /*16370*/  @!P2 IMAD R129, R129, R17, RZ ;  /* 0x000000118181a224 */ /* 0x000fe200078e02ff */
[C---:B------:R-:W-:Y:S01]  /*16380*/  ISETP.LT.OR P0, PT, R0.reuse, 0xd1, !P3 ;  /* 0x000000d10000780c */ /* 0x040fe20005f01670 */
[----:B------:R-:W-:Y:S01]  /*16390*/  @!P4 STG.E.U8 desc[UR36][R8.64+0xc9], R127 ;  /* 0x0000c97f0800c986 */ /* 0x000fe2000c101124 */
[----:B------:R-:W-:-:S02]  /*163a0*/  ISETP.LT.OR P5, PT, R0, 0xd2, !P3 ;  /* 0x000000d20000780c */ /* 0x000fc40005fa1670 */
[C---:B------:R-:W-:Y:S01]  /*163b0*/  ISETP.LT.OR P4, PT, R0.reuse, 0xd9, !P1 ;  /* 0x000000d90000780c */ /* 0x040fe20004f81670 */
[----:B------:R1:W-:Y:S01]  /*163c0*/  @!P6 STG.E.U8 desc[UR36][R6.64+0xd0], R3 ;  /* 0x0000d0030600e986 */ /* 0x0003e2000c101124 */
[----:B------:R-:W-:-:S03]  /*163d0*/  ISETP.LT.OR P6, PT, R0, 0xda, !P1 ;  /* 0x000000da0000780c */ /* 0x000fc60004fc1670 */
[----:B------:R-:W-:Y:S01]  /*163e0*/  @!P2 STG.E.U8 desc[UR36][R6.64+0xd1], R129 ;  /* 0x0000d1810600a986 */ /* 0x000fe2000c101124 */
[----:B------:R-:W-:-:S03]  /*163f0*/  ISETP.LT.OR P2, PT, R0, 0xd9, !P3 ;  /* 0x000000d90000780c */ /* 0x000fc60005f41670 */
[-C--:B--2---:R-:W-:Y:S02]  /*16400*/  @!P0 IMAD R5, R130, R17.reuse, RZ ;  /* 0x0000001182058224 */ /* 0x084fe400078e02ff */
[-C--:B------:R-:W-:Y:S02]  /*16410*/  @!P5 IMAD R131, R131, R17.reuse, RZ ;  /* 0x000000118383d224 */ /* 0x080fe400078e02ff */
[-C--:B0-----:R-:W-:Y:S02]  /*16420*/  @!P4 IMAD R11, R132, R17.reuse, RZ ;  /* 0x00000011840bc224 */ /* 0x081fe400078e02ff */
[-C--:B------:R-:W-:Y:S01]  /*16430*/  @!P6 IMAD R133, R133, R17.reuse, RZ ;  /* 0x000000118585e224 */ /* 0x080fe200078e02ff */
[----:B------:R0:W-:Y:S03]  /*16440*/  @!P0 STG.E.U8 desc[UR36][R8.64+0xd0], R5 ;  /* 0x0000d00508008986 */ /* 0x0001e6000c101124 */
[----:B-1----:R-:W-:Y:S01]  /*16450*/  @!P2 IMAD R3, R134, R17, RZ ;  /* 0x000000118603a224 */ /* 0x002fe200078e02ff */
[----:B------:R-:W-:Y:S01]  /*16460*/  @!P5 STG.E.U8 desc[UR36][R8.64+0xd1], R131 ;  /* 0x0000d1830800d986 */ /* 0x000fe2000c101124 */
[----:B------:R-:W-:-:S02]  /*16470*/  ISETP.LT.OR P0, PT, R0, 0xda, !P3 ;  /* 0x000000da0000780c */ /* 0x000fc40005f01670 */
        /* <DEDUP_REMOVED lines=14> */
[----:B------:R-:W-:Y:S01]  /*16560*/  @!P4 STG.E.U8 desc[UR36][R6.64+0xe1], R137 ;  /* 0x0000e1890600c986 */ /* 0x000fe2000c101124 */
[----:B------:R-:W-:-:S02]  /*16570*/  ISETP.LT.OR P0, PT, R0, 0xe9, !P1 ;  /* 0x000000e90000780c */ /* 0x000fc40004f01670 */
[C---:B------:R-:W-:Y:S01]  /*16580*/  ISETP.LT.OR P4, PT, R0.reuse, 0xea, !P1 ;  /* 0x000000ea0000780c */ /* 0x040fe20004f81670 */
[----:B------:R1:W-:Y:S01]  /*16590*/  @!P6 STG.E.U8 desc[UR36][R8.64+0xe0], R11 ;  /* 0x0000e00b0800e986 */ /* 0x0003e2000c101124 */
[C---:B------:R-:W-:Y:S02]  /*165a0*/  ISETP.LT.OR P6, PT, R0.reuse, 0xe9, !P3 ;  /* 0x000000e90000780c */ /* 0x040fe40005fc1670 */
[C---:B------:R-:W-:Y:S01]  /*165b0*/  ISETP.LT.OR P5, PT, R0.reuse, 0xea, !P3 ;  /* 0x000000ea0000780c */ /* 0x040fe20005fa1670 */
[----:B------:R-:W-:Y:S01]  /*165c0*/  @!P2 STG.E.U8 desc[UR36][R8.64+0xe1], R139 ;  /* 0x0000e18b0800a986 */ /* 0x000fe2000c101124 */
[----:B------:R-:W-:-:S05]  /*165d0*/  ISETP.LT.OR P2, PT, R0, 0xf1, !P1 ;  /* 0x000000f10000780c */ /* 0x000fca0004f41670 */
[-C--:B--2---:R-:W-:Y:S02]  /*165e0*/  @!P0 IMAD R3, R140, R17.reuse, RZ ;  /* 0x000000118c038224 */ /* 0x084fe400078e02ff */
[-C--:B------:R-:W-:Y:S02]  /*165f0*/  @!P4 IMAD R141, R141, R17.reuse, RZ ;  /* 0x000000118d8dc224 */ /* 0x080fe400078e02ff */
[-C--:B0-----:R-:W-:Y:S02]  /*16600*/  @!P6 IMAD R5, R142, R17.reuse, RZ ;  /* 0x000000118e05e224 */ /* 0x081fe400078e02ff */
[-C--:B------:R-:W-:Y:S02]  /*16610*/  @!P5 IMAD R143, R143, R17.reuse, RZ ;  /* 0x000000118f8fd224 */ /* 0x080fe400078e02ff */
[----:B-1----:R-:W-:Y:S01]  /*16620*/  @!P2 IMAD R11, R144, R17, RZ ;  /* 0x00000011900ba224 */ /* 0x002fe200078e02ff */
[----:B------:R0:W-:Y:S01]  /*16630*/  @!P0 STG.E.U8 desc[UR36][R6.64+0xe8], R3 ;  /* 0x0000e80306008986 */ /* 0x0001e2000c101124 */
[----:B------:R-:W-:-:S03]  /*16640*/  ISETP.LT.OR P0, PT, R0, 0xf2, !P1 ;  /* 0x000000f20000780c */ /* 0x000fc60004f01670 */
[----:B------:R-:W-:Y:S01]  /*16650*/  @!P4 STG.E.U8 desc[UR36][R6.64+0xe9], R141 ;  /* 0x0000e98d0600c986 */ /* 0x000fe2000c101124 */
[----:B------:R-:W-:-:S03]  /*16660*/  ISETP.LT.OR P4, PT, R0, 0xf1, !P3 ;  /* 0x000000f10000780c */ /* 0x000fc60005f81670 */
[----:B------:R-:W-:Y:S01]  /*16670*/  @!P6 STG.E.U8 desc[UR36][R8.64+0xe8], R5 ;  /* 0x0000e8050800e986 */ /* 0x000fe2000c101124 */
[----:B------:R-:W-:-:S03]  /*16680*/  ISETP.LT.OR P6, PT, R0, 0xf2, !P3 ;  /* 0x000000f20000780c */ /* 0x000fc60005fc1670 */
[----:B------:R-:W-:Y:S01]  /*16690*/  @!P5 STG.E.U8 desc[UR36][R8.64+0xe9], R143 ;  /* 0x0000e98f0800d986 */ /* 0x000fe2000c101124 */
[----:B------:R-:W-:-:S03]  /*166a0*/  ISETP.LT.OR P5, PT, R0, 0xf9, !P3 ;  /* 0x000000f90000780c */ /* 0x000fc60005fa1670 */
[----:B------:R1:W-:Y:S01]  /*166b0*/  @!P2 STG.E.U8 desc[UR36][R6.64+0xf0], R11 ;  /* 0x0000f00b0600a986 */ /* 0x0003e2000c101124 */
[C---:B------:R-:W-:Y:S02]  /*166c0*/  ISETP.LT.OR P2, PT, R0.reuse, 0xf9, !P1 ;  /* 0x000000f90000780c */ /* 0x040fe40004f41670 */
[C---:B------:R-:W-:Y:S02]  /*166d0*/  ISETP.LT.OR P1, PT, R0.reuse, 0xfa, !P1 ;  /* 0x000000fa0000780c */ /* 0x040fe40004f21670 */
[----:B------:R-:W-:Y:S01]  /*166e0*/  ISETP.LT.OR P3, PT, R0, 0xfa, !P3 ;  /* 0x000000fa0000780c */ /* 0x000fe20005f61670 */
[-C--:B------:R-:W-:Y:S02]  /*166f0*/  @!P0 IMAD R145, R145, R17.reuse, RZ ;  /* 0x0000001191918224 */ /* 0x080fe400078e02ff */
[-C--:B0-----:R-:W-:Y:S02]  /*16700*/  @!P4 IMAD R3, R146, R17.reuse, RZ ;  /* 0x000000119203c224 */ /* 0x081fe400078e02ff */
[----:B------:R-:W-:-:S02]  /*16710*/  @!P6 IMAD R147, R147, R17, RZ ;  /* 0x000000119393e224 */ /* 0x000fc400078e02ff */
[-C--:B-1----:R-:W-:Y:S02]  /*16720*/  @!P5 IMAD R11, R150, R17.reuse, RZ ;  /* 0x00000011960bd224 */ /* 0x082fe400078e02ff */
[-C--:B------:R-:W-:Y:S02]  /*16730*/  @!P2 IMAD R5, R148, R17.reuse, RZ ;  /* 0x000000119405a224 */ /* 0x080fe400078e02ff */
[-C--:B------:R-:W-:Y:S02]  /*16740*/  @!P1 IMAD R149, R149, R17.reuse, RZ ;  /* 0x0000001195959224 */ /* 0x080fe400078e02ff */
[----:B------:R-:W-:Y:S01]  /*16750*/  @!P3 IMAD R151, R151, R17, RZ ;  /* 0x000000119797b224 */ /* 0x000fe200078e02ff */
[----:B------:R0:W-:Y:S04]  /*16760*/  @!P0 STG.E.U8 desc[UR36][R6.64+0xf1], R145 ;  /* 0x0000f19106008986 */ /* 0x0001e8000c101124 */
[----:B------:R0:W-:Y:S04]  /*16770*/  @!P4 STG.E.U8 desc[UR36][R8.64+0xf0], R3 ;  /* 0x0000f0030800c986 */ /* 0x0001e8000c101124 */
[----:B------:R0:W-:Y:S04]  /*16780*/  @!P6 STG.E.U8 desc[UR36][R8.64+0xf1], R147 ;  /* 0x0000f1930800e986 */ /* 0x0001e8000c101124 */
[----:B------:R0:W-:Y:S04]  /*16790*/  @!P2 STG.E.U8 desc[UR36][R6.64+0xf8], R5 ;  /* 0x0000f8050600a986 */ /* 0x0001e8000c101124 */
[----:B------:R0:W-:Y:S04]  /*167a0*/  @!P1 STG.E.U8 desc[UR36][R6.64+0xf9], R149 ;  /* 0x0000f99506009986 */ /* 0x0001e8000c101124 */
[----:B------:R0:W-:Y:S04]  /*167b0*/  @!P5 STG.E.U8 desc[UR36][R8.64+0xf8], R11 ;  /* 0x0000f80b0800d986 */ /* 0x0001e8000c101124 */
[----:B------:R0:W-:Y:S02]  /*167c0*/  @!P3 STG.E.U8 desc[UR36][R8.64+0xf9], R151 ;  /* 0x0000f9970800b986 */ /* 0x0001e4000c101124 */
.L_x_548:
[----:B------:R-:W-:Y:S05]  /*167d0*/  BSYNC B0 ;  /* 0x0000000000007941 */ /* 0x000fea0003800000 */
.L_x_34:
[----:B0-----:R-:W5:Y:S04]  /*167e0*/  LDL.LU R3, [R1+0x200] ;  /* 0x0002000001037983 */ /* 0x001f680000300800 */
[----:B------:R-:W5:Y:S01]  /*167f0*/  LDL.LU R2, [R1+0x204] ;  /* 0x0002040001027983 */ /* 0x000f620000300800 */
[----:B------:R-:W-:Y:S01]  /*16800*/  ULDC UR4, c[0x0][0xc] ;  /* 0x0000030000047ab9 */ /* 0x000fe20000000800 */
[----:B------:R-:W-:Y:S01]  /*16810*/  ULDC UR5, c[0x0][0x10] ;  /* 0x0000040000057ab9 */ /* 0x000fe20000000800 */
[----:B------:R-:W5:Y:S01]  /*16820*/  LDC R5, c[0x0][0x14] ;  /* 0x00000500ff057b82 */ /* 0x000f620000000800 */
[----:B------:R-:W-:Y:S01]  /*16830*/  UIMAD.WIDE.U32 UR4, UR4, UR5, URZ ;  /* 0x00000005040472a5 */ /* 0x000fe2000f8e003f */
[----:B------:R-:W-:Y:S01]  /*16840*/  PRMT R0, RZ, 0x7610, R0 ;  /* 0x00007610ff007816 */ /* 0x000fe20000000000 */
[----:B------:R-:W-:Y:S01]  /*16850*/  UMOV UR42, 0xffffffff ;  /* 0xffffffff002a7882 */ /* 0x000fe20000000000 */
[----:B------:R-:W-:-:S03]  /*16860*/  UMOV UR43, 0xffffffff ;  /* 0xffffffff002b7882 */ /* 0x000fc60000000000 */
[----:B-----5:R-:W-:-:S04]  /*16870*/  IMAD.WIDE.U32 R2, R5, UR4, R2 ;  /* 0x0000000405027c25 */ /* 0x020fc8000f8e0002 */
[----:B------:R-:W-:Y:S01]  /*16880*/  IMAD R5, R5, UR5, RZ ;  /* 0x0000000505057c24 */ /* 0x000fe2000f8e02ff */
[----:B-1-3--:R-:W-:Y:S01]  /*16890*/  MOV R6, R2 ;  /* 0x0000000200067202 */ /* 0x00afe20000000f00 */
[----:B------:R-:W-:Y:S02]  /*168a0*/  ULDC.64 UR4, c[0x0][0x650] ;  /* 0x0001940000047ab9 */ /* 0x000fe40000000a00 */
[----:B------:R-:W-:Y:S01]  /*168b0*/  IMAD.IADD R4, R3, 0x1, R5 ;  /* 0x0000000103047824 */ /* 0x000fe200078e0205 */
[----:B------:R-:W-:-:S04]  /*168c0*/  ISETP.GE.U32.AND P0, PT, R2, UR4, PT ;  /* 0x0000000402007c0c */ /* 0x000fc8000bf06070 */
[----:B------:R0:W-:Y:S01]  /*168d0*/  STL [R1+0x200], R4 ;  /* 0x0002000401007387 */ /* 0x0001e20000100800 */
[----:B------:R-:W-:-:S03]  /*168e0*/  ISETP.GE.U32.AND.EX P0, PT, R4, UR5, PT, P0 ;  /* 0x0000000504007c0c */ /* 0x000fc6000bf06100 */
[----:B------:R0:W-:Y:S10]  /*168f0*/  STL [R1+0x204], R6 ;  /* 0x0002040601007387 */ /* 0x0001f40000100800 */
[----:B0-----:R-:W-:Y:S05]  /*16900*/  @P0 BRA `(.L_x_549) ;  /* 0x0000000400880947 */ /* 0x001fea0003800000 */
[----:B------:R-:W0:Y:S01]  /*16910*/  S2UR UR6, SR_CTAID.X ;  /* 0x00000000000679c3 */ /* 0x000e220000002500 */
[----:B------:R-:W-:Y:S01]  /*16920*/  ULDC.64 UR12, c[0x0][0x628] ;  /* 0x00018a00000c7ab9 */ /* 0x000fe20000000a00 */
[----:B------:R-:W-:Y:S01]  /*16930*/  ULDC UR4, c[0x0][0x150] ;  /* 0x0000540000047ab9 */ /* 0x000fe20000000800 */
[----:B------:R-:W-:Y:S01]  /*16940*/  ISETP.NE.U32.AND P0, PT, RZ, UR12, PT ;  /* 0x0000000cff007c0c */ /* 0x000fe2000bf05070 */
[----:B------:R-:W-:Y:S01]  /*16950*/  ULDC UR15, c[0x0][0x630] ;  /* 0x00018c00000f7ab9 */ /* 0x000fe20000000800 */
[----:B------:R-:W-:Y:S01]  /*16960*/  R2UR UR16, R6 ;  /* 0x00000000061072ca */ /* 0x000fe200000e0000 */
[----:B------:R-:W-:Y:S01]  /*16970*/  ULDC UR19, c[0x0][0x154] ;  /* 0x0000550000137ab9 */ /* 0x000fe20000000800 */
[----:B------:R-:W-:Y:S01]  /*16980*/  ISETP.NE.AND.EX P0, PT, RZ, UR13, PT, P0 ;  /* 0x0000000dff007c0c */ /* 0x000fe2000bf05300 */
[----:B------:R-:W1:Y:S01]  /*16990*/  S2UR UR18, SR_CTAID.Y ;  /* 0x00000000001279c3 */ /* 0x000e620000002600 */
[----:B------:R-:W-:Y:S02]  /*169a0*/  R2UR UR17, R4 ;  /* 0x00000000041172ca */ /* 0x000fe400000e0000 */
[----:B------:R-:W-:-:S02]  /*169b0*/  R2UR UR10, R6 ;  /* 0x00000000060a72ca */ /* 0x000fc400000e0000 */
[----:B------:R-:W-:Y:S02]  /*169c0*/  R2UR UR11, R4 ;  /* 0x00000000040b72ca */ /* 0x000fe400000e0000 */
[----:B0-----:R-:W-:-:S05]  /*169d0*/  I2FP.F32.U32 R0, UR6 ;  /* 0x0000000600007c45 */ /* 0x001fca0008201000 */
[----:B------:R-:W-:-:S04]  /*169e0*/  FMUL R0, R0, UR4 ;  /* 0x0000000400007c20 */ /* 0x000fc80008400000 */
[----:B------:R0:W3:Y:S01]  /*169f0*/  F2I.U32.TRUNC.NTZ R2, R0 ;  /* 0x0000000000027305 */ /* 0x0000e2000020f000 */
[----:B-1----:R-:W-:Y:S05]  /*16a00*/  @!P0 BRA `(.L_x_550) ;  /* 0x0000000000308947 */ /* 0x002fea0003800000 */
        /* <DEDUP_REMOVED lines=12> */
.L_x_550:
[----:B------:R-:W-:Y:S01]  /*16ad0*/  USHF.R.U64 UR43, UR10, UR15, UR11 ;  /* 0x0000000f0a2b7299 */ /* 0x000fe2000800120b */
[----:B0-----:R-:W-:Y:S01]  /*16ae0*/  I2FP.F32.U32 R0, UR18 ;  /* 0x0000001200007c45 */ /* 0x001fe20008201000 */
[----:B------:R-:W-:Y:S02]  /*16af0*/  USHF.R.U32.HI UR4, URZ, UR15, UR11 ;  /* 0x0000000f3f047299 */ /* 0x000fe4000801160b */
[----:B------:R-:W-:Y:S02]  /*16b00*/  UIADD3 UR10, UP0, URZ, -UR43, URZ ;  /* 0x8000002b3f0a7290 */ /* 0x000fe4000ff1e03f */
[----:B------:R-:W-:Y:S01]  /*16b10*/  FMUL R0, R0, UR19 ;  /* 0x0000001300007c20 */ /* 0x000fe20008400000 */
[----:B------:R-:W-:Y:S01]  /*16b20*/  ULDC.64 UR12, c[0x0][0x620] ;  /* 0x00018800000c7ab9 */ /* 0x000fe20000000a00 */
[----:B------:R-:W-:Y:S01]  /*16b30*/  UIADD3.X UR4, URZ, ~UR4, URZ, UP0, !UPT ;  /* 0x800000043f047290 */ /* 0x000fe200087fe43f */
[----:B------:R-:W-:Y:S01]  /*16b40*/  UMOV UR8, UR16 ;  /* 0x0000001000087c82 */ /* 0x000fe20008000000 */
[----:B------:R-:W-:-:S02]  /*16b50*/  UMOV UR9, UR17 ;  /* 0x0000001100097c82 */ /* 0x000fc40008000000 */
[----:B------:R-:W-:Y:S01]  /*16b60*/  UIMAD UR4, UR4, UR12, URZ ;  /* 0x0000000c040472a4 */ /* 0x000fe2000f8e023f */
[----:B------:R-:W0:Y:S01]  /*16b70*/  F2I.U32.TRUNC.NTZ R0, R0 ;  /* 0x0000000000007305 */ /* 0x000e22000020f000 */
[----:B------:R-:W-:Y:S01]  /*16b80*/  UIMAD.WIDE.U32 UR8, UR10, UR12, UR8 ;  /* 0x0000000c0a0872a5 */ /* 0x000fe2000f8e0008 */
[----:B---3--:R-:W-:Y:S01]  /*16b90*/  R2UR UR12, R2 ;  /* 0x00000000020c72ca */ /* 0x008fe200000e0000 */
[----:B------:R-:W-:Y:S01]  /*16ba0*/  UIMAD UR10, UR10, UR13, UR4 ;  /* 0x0000000d0a0a72a4 */ /* 0x000fe2000f8e0204 */
[----:B------:R-:W-:Y:S01]  /*16bb0*/  ULDC UR11, c[0x0][0x618] ;  /* 0x00018600000b7ab9 */ /* 0x000fe20000000800 */
[----:B------:R-:W-:Y:S02]  /*16bc0*/  ULDC UR21, c[0x0][0x658] ;  /* 0x0001960000157ab9 */ /* 0x000fe40000000800 */
[----:B------:R-:W-:Y:S01]  /*16bd0*/  UIADD3 UR9, UR9, UR10, URZ ;  /* 0x0000000a09097290 */ /* 0x000fe2000fffe03f */
[----:B------:R-:W-:Y:S01]  /*16be0*/  UMOV UR15, 0xffffffff ;  /* 0xffffffff000f7882 */ /* 0x000fe20000000000 */
[----:B------:R-:W-:Y:S01]  /*16bf0*/  ULDC.64 UR4, c[0x0][0x640] ;  /* 0x0001900000047ab9 */ /* 0x000fe20000000a00 */
[----:B------:R-:W-:Y:S01]  /*16c00*/  USHF.L.U32 UR15, UR15, UR21, URZ ;  /* 0x000000150f0f7299 */ /* 0x000fe2000800063f */
[----:B------:R-:W-:Y:S01]  /*16c10*/  ISETP.NE.U32.AND P0, PT, RZ, UR4, PT ;  /* 0x00000004ff007c0c */ /* 0x000fe2000bf05070 */
[----:B------:R-:W-:-:S02]  /*16c20*/  USHF.R.U64 UR16, UR8, UR11, UR9 ;  /* 0x0000000b08107299 */ /* 0x000fc40008001209 */
[----:B------:R-:W-:Y:S01]  /*16c30*/  USHF.R.U32.HI UR8, URZ, UR11, UR9 ;  /* 0x0000000b3f087299 */ /* 0x000fe20008011609 */
[----:B0-----:R-:W-:Y:S01]  /*16c40*/  R2UR UR14, R0 ;  /* 0x00000000000e72ca */ /* 0x001fe200000e0000 */
[----:B------:R-:W-:Y:S01]  /*16c50*/  ULDC UR17, c[0x0][0x608] ;  /* 0x0001820000117ab9 */ /* 0x000fe20000000800 */
[----:B------:R-:W-:Y:S01]  /*16c60*/  ULOP3.LUT UR41, URZ, UR15, URZ, 0x33, !UPT ;  /* 0x0000000f3f297292 */ /* 0x000fe2000f8e333f */
[----:B------:R-:W-:Y:S01]  /*16c70*/  ISETP.NE.AND.EX P0, PT, RZ, UR5, PT, P0 ;  /* 0x00000005ff007c0c */ /* 0x000fe2000bf05300 */
[----:B------:R-:W-:Y:S02]  /*16c80*/  USHF.R.U64 UR15, UR16, UR17, UR8 ;  /* 0x00000011100f7299 */ /* 0x000fe40008001208 */
[----:B------:R-:W-:Y:S02]  /*16c90*/  USHF.R.U32.HI UR8, URZ, UR17, UR8 ;  /* 0x000000113f087299 */ /* 0x000fe40008011608 */
[----:B------:R-:W-:Y:S02]  /*16ca0*/  UIADD3 UR12, -UR12, URZ, URZ ;  /* 0x0000003f0c0c7290 */ /* 0x000fe4000fffe13f */
[----:B------:R-:W-:Y:S01]  /*16cb0*/  USHF.R.U64 UR17, UR15, UR21, UR8 ;  /* 0x000000150f117299 */ /* 0x000fe20008001208 */
[----:B------:R-:W-:Y:S01]  /*16cc0*/  UMOV UR19, 0x1 ;  /* 0x0000000100137882 */ /* 0x000fe20000000000 */
[----:B------:R-:W-:Y:S01]  /*16cd0*/  ULDC UR13, c[0x0][0x144] ;  /* 0x00005100000d7ab9 */ /* 0x000fe20000000800 */
[----:B------:R-:W-:Y:S01]  /*16ce0*/  ULDC UR7, c[0x0][0x600] ;  /* 0x0001800000077ab9 */ /* 0x000fe20000000800 */
[----:B------:R-:W-:-:S02]  /*16cf0*/  USHF.L.U32 UR24, UR19, UR21, URZ ;  /* 0x0000001513187299 */ /* 0x000fc4000800063f */
[----:B------:R-:W-:Y:S02]  /*16d00*/  USHF.R.U32.HI UR8, URZ, UR21, UR8 ;  /* 0x000000153f087299 */ /* 0x000fe40008011608 */
[----:B------:R-:W-:Y:S02]  /*16d10*/  UIMAD UR21, UR13, UR12, UR6 ;  /* 0x0000000c0d1572a4 */ /* 0x000fe4000f8e0206 */
[----:B------:R-:W-:Y:S02]  /*16d20*/  UIADD3 UR20, UR7, -0x1, URZ ;  /* 0xffffffff07147890 */ /* 0x000fe4000fffe03f */
[----:B------:R-:W-:Y:S01]  /*16d30*/  UIADD3 UR19, -UR14, URZ, URZ ;  /* 0x0000003f0e137290 */ /* 0x000fe2000fffe13f */
[----:B------:R-:W-:Y:S01]  /*16d40*/  ULDC UR25, c[0x0][0x148] ;  /* 0x0000520000197ab9 */ /* 0x000fe20000000800 */
[----:B------:R-:W-:Y:S01]  /*16d50*/  ULDC UR22, c[0x0][0x648] ;  /* 0x0001920000167ab9 */ /* 0x000fe20000000800 */
[----:B------:R-:W-:Y:S01]  /*16d60*/  ULDC UR23, c[0x0][0x638] ;  /* 0x00018e0000177ab9 */ /* 0x000fe20000000800 */
        /* <DEDUP_REMOVED lines=14> */
.L_x_551:
[----:B------:R-:W-:Y:S01]  /*16e50*/  UISETP.NE.AND UP0, UPT, UR46, URZ, UPT ;  /* 0x0000003f2e00728c */ /* 0x000fe2000bf05270 */
[----:B------:R-:W-:Y:S01]  /*16e60*/  IMAD.MOV.U32 R0, RZ, RZ, 0x1 ;  /* 0x00000001ff007424 */ /* 0x000fe200078e00ff */
[----:B------:R-:W-:Y:S02]  /*16e70*/  USHF.R.U64 UR4, UR6, UR22, UR8 ;  /* 0x0000001606047299 */ /* 0x000fe40008001208 */
[----:B------:R-:W-:Y:S02]  /*16e80*/  ULOP3.LUT UR41, UR15, UR41, URZ, 0xc0, !UPT ;  /* 0x000000290f297292 */ /* 0x000fe4000f8ec03f */
[----:B------:R-:W-:Y:S02]  /*16e90*/  UIADD3 UR5, -UR4, URZ, URZ ;  /* 0x0000003f04057290 */ /* 0x000fe4000fffe13f */
[----:B------:R-:W-:Y:S02]  /*16ea0*/  UIMAD UR41, UR24, UR4, UR41 ;  /* 0x00000004182972a4 */ /* 0x000fe4000f8e0229 */
[----:B------:R-:W-:-:S02]  /*16eb0*/  ULOP3.LUT UR16, UR16, UR20, URZ, 0xc0, !UPT ;  /* 0x0000001410107292 */ /* 0x000fc4000f8ec03f */
[----:B------:R-:W-:Y:S02]  /*16ec0*/  @UP0 UIMAD UR21, UR25, UR19, UR18 ;  /* 0x00000013191502a4 */ /* 0x000fe4000f8e0212 */
[----:B------:R-:W-:-:S03]  /*16ed0*/  UIMAD UR4, UR5, UR23, UR17 ;  /* 0x00000017050472a4 */ /* 0x000fc6000f8e0211 */
[----:B------:R-:W-:Y:S01]  /*16ee0*/  ULDC UR5, c[0x0][0x610] ;  /* 0x0001840000057ab9 */ /* 0x000fe20000000800 */
[----:B------:R-:W-:Y:S02]  /*16ef0*/  UIMAD UR4, UR4, UR7, UR16 ;  /* 0x00000007040472a4 */ /* 0x000fe4000f8e0210 */
[----:B------:R-:W-:-:S04]  /*16f00*/  UIMAD UR41, UR41, UR5, UR21 ;  /* 0x00000005292972a4 */ /* 0x000fc8000f8e0215 */
[----:B------:R-:W-:Y:S02]  /*16f10*/  USEL UR42, UR4, UR41, !UP0 ;  /* 0x00000029042a7287 */ /* 0x000fe4000c000000 */
[----:B------:R-:W-:-:S12]  /*16f20*/  USEL UR41, UR41, UR4, !UP0 ;  /* 0x0000000429297287 */ /* 0x000fd8000c000000 */
.L_x_549:
[----:B------:R-:W-:-:S13]  /*16f30*/  LOP3.LUT P0, RZ, R0, 0xff, RZ, 0xc0, !PT ;  /* 0x000000ff00ff7812 */ /* 0x000fda000780c0ff */
[----:B------:R-:W-:Y:S05]  /*16f40*/  @P0 BRA `(.L_x_552) ;  /* 0xfffffea400100947 */ /* 0x000fea000383ffff */
[----:B------:R-:W-:Y:S05]  /*16f50*/  EXIT ;  /* 0x000000000000794d */ /* 0x000fea0003800000 */
.L_x_7:
[----:B------:R-:W2:Y:S01]  /*16f60*/  LDL R5, [R1+0x204] ;  /* 0x0002040001057983 */ /* 0x000ea20000100800 */
[----:B------:R-:W-:-:S03]  /*16f70*/  ULDC.64 UR4, c[0x0][0x650] ;  /* 0x0001940000047ab9 */ /* 0x000fc60000000a00 */
[----:B------:R-:W3:Y:S01]  /*16f80*/  LDL R4, [R1+0x200] ;  /* 0x0002000001047983 */ /* 0x000ee20000100800 */
[----:B------:R-:W-:Y:S01]  /*16f90*/  PRMT R0, RZ, 0x7610, R0 ;  /* 0x00007610ff007816 */ /* 0x000fe20000000000 */
[----:B------:R-:W-:Y:S01]  /*16fa0*/  IMAD.MOV.U32 R3, RZ, RZ, -0x1 ;  /* 0xffffffffff037424 */ /* 0x000fe200078e00ff */
[----:B------:R-:W-:Y:S02]  /*16fb0*/  MOV R2, 0xffffffff ;  /* 0xffffffff00027802 */ /* 0x000fe40000000f00 */
[----:B------:R-:W-:Y:S02]  /*16fc0*/  MOV R10, 0xffffffff ;  /* 0xffffffff000a7802 */ /* 0x000fe40000000f00 */
[----:B--2---:R-:W-:-:S04]  /*16fd0*/  ISETP.GE.U32.AND P0, PT, R5, UR4, PT ;  /* 0x0000000405007c0c */ /* 0x004fc8000bf06070 */
[----:B---3--:R-:W-:-:S13]  /*16fe0*/  ISETP.GE.U32.AND.EX P0, PT, R4, UR5, PT, P0 ;  /* 0x0000000504007c0c */ /* 0x008fda000bf06100 */
        /* <DEDUP_REMOVED lines=21> */
.L_x_554:
[----:B------:R-:W-:Y:S01]  /*17140*/  USHF.R.U64 UR4, UR14, UR19, UR15 ;  /* 0x000000130e047299 */ /* 0x000fe2000800120f */
[----:B------:R-:W-:Y:S01]  /*17150*/  R2UR UR7, R4 ;  /* 0x00000000040772ca */ /* 0x000fe200000e0000 */
[----:B------:R-:W-:Y:S02]  /*17160*/  USHF.R.U32.HI UR5, URZ, UR19, UR15 ;  /* 0x000000133f057299 */ /* 0x000fe4000801160f */
[----:B------:R-:W-:Y:S01]  /*17170*/  UIADD3 UR13, UP0, URZ, -UR4, URZ ;  /* 0x800000043f0d7290 */ /* 0x000fe2000ff1e03f */
[----:B------:R-:W-:Y:S01]  /*17180*/  ULDC.64 UR14, c[0x0][0x620] ;  /* 0x00018800000e7ab9 */ /* 0x000fe20000000a00 */
[----:B------:R-:W-:Y:S02]  /*17190*/  UMOV UR6, UR20 ;  /* 0x0000001400067c82 */ /* 0x000fe40008000000 */
[----:B------:R-:W-:Y:S02]  /*171a0*/  UIADD3.X UR5, URZ, ~UR5, URZ, UP0, !UPT ;  /* 0x800000053f057290 */ /* 0x000fe400087fe43f */
[----:B------:R-:W-:-:S02]  /*171b0*/  UISETP.NE.AND UP1, UPT, UR46, URZ, UPT ;  /* 0x0000003f2e00728c */ /* 0x000fc4000bf25270 */
[----:B------:R-:W-:Y:S02]  /*171c0*/  UIMAD UR5, UR5, UR14, URZ ;  /* 0x0000000e050572a4 */ /* 0x000fe4000f8e023f */
[----:B------:R-:W-:Y:S02]  /*171d0*/  UIMAD.WIDE.U32 UR6, UR13, UR14, UR6 ;  /* 0x0000000e0d0672a5 */ /* 0x000fe4000f8e0006 */
[----:B------:R-:W-:Y:S01]  /*171e0*/  UIMAD UR5, UR13, UR15, UR5 ;  /* 0x0000000f0d0572a4 */ /* 0x000fe2000f8e0205 */
[----:B------:R-:W-:Y:S02]  /*171f0*/  ULDC UR14, c[0x0][0x608] ;  /* 0x00018200000e7ab9 */ /* 0x000fe40000000800 */
[----:B------:R-:W-:Y:S01]  /*17200*/  ULDC UR13, c[0x0][0x618] ;  /* 0x00018600000d7ab9 */ /* 0x000fe20000000800 */
[----:B------:R-:W-:Y:S01]  /*17210*/  UIADD3 UR5, UR7, UR5, URZ ;  /* 0x0000000507057290 */ /* 0x000fe2000fffe03f */
[----:B------:R-:W-:Y:S01]  /*17220*/  ULDC UR22, c[0x0][0x658] ;  /* 0x0001960000167ab9 */ /* 0x000fe20000000800 */
[----:B------:R-:W-:-:S02]  /*17230*/  @UP1 UIMAD UR8, UR11, UR12, UR10 ;  /* 0x0000000c0b0812a4 */ /* 0x000fc4000f8e020a */
[----:B------:R-:W-:Y:S02]  /*17240*/  USHF.R.U64 UR17, UR6, UR13, UR5 ;  /* 0x0000000d06117299 */ /* 0x000fe40008001205 */
[----:B------:R-:W-:Y:S01]  /*17250*/  USHF.R.U32.HI UR5, URZ, UR13, UR5 ;  /* 0x0000000d3f057299 */ /* 0x000fe20008011605 */
[----:B------:R-:W-:Y:S01]  /*17260*/  ULDC.64 UR6, c[0x0][0x640] ;  /* 0x0001900000067ab9 */ /* 0x000fe20000000a00 */
[----:B------:R-:W-:Y:S01]  /*17270*/  UMOV UR10, 0xffffffff ;  /* 0xffffffff000a7882 */ /* 0x000fe20000000000 */
[----:B------:R-:W-:Y:S01]  /*17280*/  ISETP.NE.U32.AND P0, PT, RZ, UR6, PT ;  /* 0x00000006ff007c0c */ /* 0x000fe2000bf05070 */
[----:B------:R-:W-:Y:S02]  /*17290*/  USHF.R.U64 UR18, UR17, UR14, UR5 ;  /* 0x0000000e11127299 */ /* 0x000fe40008001205 */
[----:B------:R-:W-:Y:S01]  /*172a0*/  USHF.R.U32.HI UR5, URZ, UR14, UR5 ;  /* 0x0000000e3f057299 */ /* 0x000fe20008011605 */
[----:B------:R-:W-:Y:S01]  /*172b0*/  ISETP.NE.AND.EX P0, PT, RZ, UR7, PT, P0 ;  /* 0x00000007ff007c0c */ /* 0x000fe2000bf05300 */
[----:B------:R-:W-:-:S02]  /*172c0*/  USHF.L.U32 UR11, UR10, UR22, URZ ;  /* 0x000000160a0b7299 */ /* 0x000fc4000800063f */
[----:B------:R-:W-:Y:S01]  /*172d0*/  USHF.R.U64 UR19, UR18, UR22, UR5 ;  /* 0x0000001612137299 */ /* 0x000fe20008001205 */
[----:B------:R-:W-:Y:S01]  /*172e0*/  ULDC UR20, c[0x0][0x600] ;  /* 0x0001800000147ab9 */ /* 0x000fe20000000800 */
[----:B------:R-:W-:Y:S02]  /*172f0*/  USHF.R.U32.HI UR10, URZ, UR22, UR5 ;  /* 0x000000163f0a7299 */ /* 0x000fe40008011605 */
[----:B------:R-:W-:Y:S02]  /*17300*/  UIADD3 UR21, UR20, -0x1, URZ ;  /* 0xffffffff14157890 */ /* 0x000fe4000fffe03f */
[----:B------:R-:W-:Y:S01]  /*17310*/  ULOP3.LUT UR26, URZ, UR11, URZ, 0x33, !UPT ;  /* 0x0000000b3f1a7292 */ /* 0x000fe2000f8e333f */
        /* <DEDUP_REMOVED lines=17> */
.L_x_555:
[----:B------:R-:W-:Y:S01]  /*17430*/  USHF.R.U64 UR6, UR5, UR23, UR10 ;  /* 0x0000001705067299 */ /* 0x000fe2000800120a */
[----:B------:R-:W-:Y:S01]  /*17440*/  IMAD.MOV.U32 R0, RZ, RZ, 0x1 ;  /* 0x00000001ff007424 */ /* 0x000fe200078e00ff */
[----:B------:R-:W-:Y:S01]  /*17450*/  USHF.L.U32 UR25, UR25, UR22, URZ ;  /* 0x0000001619197299 */ /* 0x000fe2000800063f */
[----:B------:R-:W-:Y:S01]  /*17460*/  MOV R10, UR4 ;  /* 0x00000004000a7c02 */ /* 0x000fe20008000f00 */
[----:B------:R-:W-:Y:S02]  /*17470*/  ULOP3.LUT UR5, UR18, UR26, URZ, 0xc0, !UPT ;  /* 0x0000001a12057292 */ /* 0x000fe4000f8ec03f */
[----:B------:R-:W-:Y:S02]  /*17480*/  UIADD3 UR7, -UR6, URZ, URZ ;  /* 0x0000003f06077290 */ /* 0x000fe4000fffe13f */
[----:B------:R-:W-:Y:S02]  /*17490*/  UIMAD UR6, UR25, UR6, UR5 ;  /* 0x00000006190672a4 */ /* 0x000fe4000f8e0205 */
[----:B------:R-:W-:-:S02]  /*174a0*/  ULOP3.LUT UR17, UR17, UR21, URZ, 0xc0, !UPT ;  /* 0x0000001511117292 */ /* 0x000fc4000f8ec03f */
[----:B------:R-:W-:Y:S02]  /*174b0*/  UIMAD UR5, UR7, UR24, UR19 ;  /* 0x00000018070572a4 */ /* 0x000fe4000f8e0213 */
[----:B------:R-:W-:Y:S01]  /*174c0*/  UISETP.NE.AND UP0, UPT, UR46, URZ, UPT ;  /* 0x0000003f2e00728c */ /* 0x000fe2000bf05270 */
[----:B------:R-:W-:Y:S01]  /*174d0*/  ULDC UR7, c[0x0][0x610] ;  /* 0x0001840000077ab9 */ /* 0x000fe20000000800 */
[----:B------:R-:W-:Y:S02]  /*174e0*/  UIMAD UR5, UR5, UR20, UR17 ;  /* 0x00000014050572a4 */ /* 0x000fe4000f8e0211 */
[----:B------:R-:W-:-:S04]  /*174f0*/  UIMAD UR8, UR6, UR7, UR8 ;  /* 0x00000007060872a4 */ /* 0x000fc8000f8e0208 */
[----:B------:R-:W-:Y:S02]  /*17500*/  USEL UR6, UR5, UR8, !UP0 ;  /* 0x0000000805067287 */ /* 0x000fe4000c000000 */
[----:B------:R-:W-:-:S04]  /*17510*/  USEL UR8, UR8, UR5, !UP0 ;  /* 0x0000000508087287 */ /* 0x000fc8000c000000 */
[----:B------:R-:W-:Y:S02]  /*17520*/  IMAD.U32 R3, RZ, RZ, UR6 ;  /* 0x00000006ff037e24 */ /* 0x000fe4000f8e00ff */
[----:B------:R-:W-:-:S07]  /*17530*/  MOV R2, UR8 ;  /* 0x0000000800027c02 */ /* 0x000fce0008000f00 */
.L_x_553:
[----:B------:R-:W-:-:S08]  /*17540*/  NOP ;  /* 0x0000000000007918 */ /* 0x000fd00000000000 */
[----:B0-----:R-:W0:-:S00]  /*17550*/  USETMAXREG.DEALLOC.CTAPOOL 0x18 ;  /* 0x00000018000079c8 */ /* 0x001e0000080e0500 */
[----:B------:R-:W-:-:S13]  /*17560*/  ISETP.NE.AND P0, PT, RZ, UR9, PT ;  /* 0x00000009ff007c0c */ /* 0x000fda000bf05270 */
[----:B------:R-:W-:Y:S05]  /*17570*/  @P0 EXIT ;  /* 0x000000000000094d */ /* 0x000fea0003800000 */
[----:B0-----:R-:W-:Y:S01]  /*17580*/  LOP3.LUT P0, RZ, R0, 0xff, RZ, 0xc0, !PT ;  /* 0x000000ff00ff7812 */ /* 0x001fe2000780c0ff */
[----:B------:R-:W-:Y:S01]  /*17590*/  IMAD.MOV.U32 R7, RZ, RZ, 0x1 ;  /* 0x00000001ff077424 */ /* 0x000fe200078e00ff */
[----:B------:R-:W-:-:S11]  /*175a0*/  MOV R6, RZ ;  /* 0x000000ff00067202 */ /* 0x000fd60000000f00 */
[----:B------:R-:W-:Y:S05]  /*175b0*/  @!P0 BRA `(.L_x_556) ;  /* 0x0000000c00788947 */ /* 0x000fea0003800000 */
[----:B------:R-:W0:Y:S01]  /*175c0*/  S2R R0, SR_CgaCtaId ;  /* 0x0000000000007919 */ /* 0x000e220000008800 */
[----:B------:R-:W-:Y:S01]  /*175d0*/  ULDC UR4, c[0x0][0x28c] ;  /* 0x0000a30000047ab9 */ /* 0x000fe20000000800 */
[----:B------:R-:W-:Y:S01]  /*175e0*/  ULDC UR6, c[0x0][0x658] ;  /* 0x0001960000067ab9 */ /* 0x000fe20000000800 */
[----:B------:R-:W-:Y:S01]  /*175f0*/  UIADD3 UR10, UR4, 0x7f, URZ ;  /* 0x0000007f040a7890 */ /* 0x000fe2000fffe03f */
[----:B------:R-:W-:Y:S01]  /*17600*/  BSSY B0, `(.L_x_556) ;  /* 0x00000d9000007945 */ /* 0x000fe20003800000 */
[----:B------:R-:W-:Y:S01]  /*17610*/  UMOV UR7, 0xffffffff ;  /* 0xffffffff00077882 */ /* 0x000fe20000000000 */
[----:B------:R-:W-:Y:S01]  /*17620*/  ULDC UR5, c[0x0][0x600] ;  /* 0x0001800000057ab9 */ /* 0x000fe20000000800 */
[----:B------:R-:W-:Y:S01]  /*17630*/  UMOV UR9, 0x1 ;  /* 0x0000000100097882 */ /* 0x000fe20000000000 */
[----:B------:R-:W-:Y:S01]  /*17640*/  USHF.L.U32 UR7, UR7, UR6, URZ ;  /* 0x0000000607077299 */ /* 0x000fe2000800063f */
[----:B------:R-:W-:Y:S01]  /*17650*/  IMAD.MOV.U32 R9, RZ, RZ, 0x1 ;  /* 0x00000001ff097424 */ /* 0x000fe200078e00ff */
[----:B------:R-:W-:Y:S01]  /*17660*/  UIADD3 UR4, UR5, -0x1, URZ ;  /* 0xffffffff05047890 */ /* 0x000fe2000fffe03f */
[----:B------:R-:W-:Y:S01]  /*17670*/  MOV R7, 0x1 ;  /* 0x0000000100077802 */ /* 0x000fe20000000f00 */
[----:B------:R-:W-:Y:S01]  /*17680*/  USHF.R.S32.HI UR11, URZ, 0x1f, UR10 ;  /* 0x0000001f3f0b7899 */ /* 0x000fe2000801140a */
[----:B------:R-:W-:Y:S01]  /*17690*/  IMAD.MOV.U32 R6, RZ, RZ, RZ ;  /* 0x000000ffff067224 */ /* 0x000fe200078e00ff */
[----:B------:R-:W-:Y:S01]  /*176a0*/  ULDC UR8, c[0x0][0xc] ;  /* 0x0000030000087ab9 */ /* 0x000fe20000000800 */
[----:B------:R-:W-:-:S02]  /*176b0*/  USHF.L.U32 UR5, UR9, UR6, URZ ;  /* 0x0000000609057299 */ /* 0x000fc4000800063f */
[----:B------:R-:W-:Y:S01]  /*176c0*/  ULEA.HI UR11, UR11, UR10, URZ, 0x7 ;  /* 0x0000000a0b0b7291 */ /* 0x000fe2000f8f383f */
[----:B------:R-:W-:Y:S01]  /*176d0*/  ULDC UR9, c[0x0][0x10] ;  /* 0x0000040000097ab9 */ /* 0x000fe20000000800 */
[----:B------:R-:W-:Y:S02]  /*176e0*/  ULOP3.LUT UR6, URZ, UR7, URZ, 0x33, !UPT ;  /* 0x000000073f067292 */ /* 0x000fe4000f8e333f */
[----:B------:R-:W-:Y:S01]  /*176f0*/  UIMAD.WIDE.U32 UR8, UR8, UR9, URZ ;  /* 0x00000009080872a5 */ /* 0x000fe2000f8e003f */
[----:B------:R-:W-:Y:S01]  /*17700*/  ULDC UR7, c[0x0][0x14] ;  /* 0x0000050000077ab9 */ /* 0x000fe20000000800 */
[----:B------:R-:W-:Y:S02]  /*17710*/  USHF.R.S32.HI UR19, URZ, 0x7, UR11 ;  /* 0x000000073f137899 */ /* 0x000fe4000801140b */
[----:B------:R-:W-:Y:S02]  /*17720*/  UIMAD.WIDE.U32 UR22, UR8, UR7, URZ ;  /* 0x00000007081672a5 */ /* 0x000fe4000f8e003f */
[----:B------:R-:W-:-:S02]  /*17730*/  UIMAD UR13, UR9, UR7, URZ ;  /* 0x00000007090d72a4 */ /* 0x000fc4000f8e023f */
[----:B------:R-:W-:Y:S01]  /*17740*/  ULOP3.LUT UR26, UR40, 0x2, URZ, 0xfc, !UPT ;  /* 0x00000002281a7892 */ /* 0x000fe2000f8efc3f */
[C---:B0-----:R-:W-:Y:S01]  /*17750*/  IMAD.SHL.U32 R16, R0.reuse, 0x80, RZ ;  /* 0x0000008000107824 */ /* 0x041fe200078e00ff */
[----:B------:R-:W-:Y:S01]  /*17760*/  SHF.L.U32 R0, R0, 0xe, RZ ;  /* 0x0000000e00007819 */ /* 0x000fe200000006ff */
[----:B------:R-:W-:Y:S02]  /*17770*/  UIADD3 UR13, UR23, UR13, URZ ;  /* 0x0000000d170d7290 */ /* 0x000fe4000fffe03f */
[----:B------:R-:W-:Y:S01]  /*17780*/  UIADD3 UR27, UR19, 0x1, URZ ;  /* 0x00000001131b7890 */ /* 0x000fe2000fffe03f */
[----:B------:R-:W-:Y:S01]  /*17790*/  LOP3.LUT R0, R0, 0x4000, RZ, 0xc0, !PT ;  /* 0x0000400000007812 */ /* 0x000fe200078ec0ff */
[----:B------:R-:W-:Y:S01]  /*177a0*/  ULDC.64 UR24, c[0x0][0x198] ;  /* 0x0000660000187ab9 */ /* 0x000fe20000000a00 */
[----:B------:R-:W-:Y:S02]  /*177b0*/  LOP3.LUT R16, R16, 0x80, RZ, 0xc0, !PT ;  /* 0x0000008010107812 */ /* 0x000fe400078ec0ff */
[----:B------:R-:W-:-:S07]  /*177c0*/  LOP3.LUT R0, R0, 0x18100, RZ, 0xfc, !PT ;  /* 0x0001810000007812 */ /* 0x000fce00078efcff */
.L_x_567:
[----:B------:R-:W-:-:S03]  /*177d0*/  UMOV UR7, 0xffffffff ;  /* 0xffffffff00077882 */ /* 0x000fc60000000000 */
[----:B------:R-:W-:Y:S05]  /*177e0*/  BRA.DIV UR7, `(.L_x_557) ;  /* 0x0000000e07b47947 */ /* 0x000fea000b800000 */
[----:B------:R-:W-:-:S13]  /*177f0*/  ELECT P6, URZ, PT ;  /* 0x00000000003f782f */ /* 0x000fda00038c0000 */
.L_x_577:
[----:B------:R-:W0:Y:S01]  /*17800*/  LDC R4, c[0x0][0x28c] ;  /* 0x0000a300ff047b82 */ /* 0x000e220000000800 */
[----:B------:R-:W-:Y:S01]  /*17810*/  BSSY B1, `(.L_x_558) ;  /* 0x000003a000017945 */ /* 0x000fe20003800000 */
[----:B0-----:R-:W-:-:S13]  /*17820*/  ISETP.LT.OR P6, PT, R4, 0x1, !P6 ;  /* 0x000000010400780c */ /* 0x001fda00077c1670 */
[----:B------:R-:W-:Y:S05]  /*17830*/  @P6 BRA `(.L_x_559) ;  /* 0x0000000000dc6947 */ /* 0x000fea0003800000 */
[----:B------:R-:W-:Y:S01]  /*17840*/  LEA R3, R3, R16, 0x8 ;  /* 0x0000001003037211 */ /* 0x000fe200078e40ff */
[----:B------:R-:W-:Y:S01]  /*17850*/  IMAD.SHL.U32 R2, R2, 0x100, RZ ;  /* 0x0000010002027824 */ /* 0x000fe200078e00ff */
[----:B------:R-:W-:Y:S01]  /*17860*/  MOV R12, RZ ;  /* 0x000000ff000c7202 */ /* 0x000fe20000000f00 */
[----:B------:R-:W-:Y:S01]  /*17870*/  IMAD.U32 R13, RZ, RZ, UR27 ;  /* 0x0000001bff0d7e24 */ /* 0x000fe2000f8e00ff */
[----:B------:R-:W-:Y:S01]  /*17880*/  MOV R4, R7 ;  /* 0x0000000700047202 */ /* 0x000fe20000000f00 */
[----:B------:R-:W-:-:S07]  /*17890*/  IMAD.MOV.U32 R5, RZ, RZ, R6 ;  /* 0x000000ffff057224 */ /* 0x000fce00078e0006 */
.L_x_562:
[----:B------:R-:W0:Y:S01]  /*178a0*/  S2R R11, SR_CgaCtaId ;  /* 0x00000000000b7919 */ /* 0x000e220000008800 */
[----:B------:R-:W-:Y:S01]  /*178b0*/  MOV R8, 0x400 ;  /* 0x0000040000087802 */ /* 0x000fe20000000f00 */
[----:B------:R-:W1:Y:S03]  /*178c0*/  S2R R15, SR_TID.X ;  /* 0x00000000000f7919 */ /* 0x000e660000002100 */
[----:B0-----:R-:W-:Y:S02]  /*178d0*/  LEA R14, R11, R8, 0x18 ;  /* 0x000000080b0e7211 */ /* 0x001fe400078ec0ff */
[----:B------:R-:W-:Y:S02]  /*178e0*/  SHF.L.U32 R8, R4, 0x1f, RZ ;  /* 0x0000001f04087819 */ /* 0x000fe400000006ff */
[----:B------:R-:W-:Y:S02]  /*178f0*/  LEA R11, R5, R14, 0x3 ;  /* 0x0000000e050b7211 */ /* 0x000fe400078e18ff */
[----:B-1----:R-:W-:-:S02]  /*17900*/  LOP3.LUT P1, RZ, R15, 0x7f, RZ, 0xc0, !PT ;  /* 0x0000007f0fff7812 */ /* 0x002fc4000782c0ff */
[----:B------:R-:W0:Y:S02]  /*17910*/  SYNCS.PHASECHK.TRANS64.TRYWAIT P0, [R11+URZ+0x18], R8 ;  /* 0x000018080b0075a7 */ /* 0x000e24000800017f */
[----:B0-----:R-:W-:Y:S09]  /*17920*/  @!P0 BRA `(.L_x_560) ;  /* 0x0000000c00848947 */ /* 0x001ff20003800000 */
.L_x_578:
[----:B0-----:R-:W0:Y:S01]  /*17930*/  @!P1 LDC R8, c[0x0][0x500] ;  /* 0x00014000ff089b82 */ /* 0x001e220000000800 */
[----:B------:R-:W-:-:S04]  /*17940*/  UPRMT UR7, UR26, 0x9910, URZ ;  /* 0x000099101a077896 */ /* 0x000fc8000800003f */
[----:B------:R-:W-:-:S06]  /*17950*/  UISETP.NE.AND UP0, UPT, UR7, 0x2, UPT ;  /* 0x000000020700788c */ /* 0x000fcc000bf05270 */
[----:B------:R-:W-:Y:S01]  /*17960*/  PLOP3.LUT P0, PT, PT, PT, UP0, 0x80, 0x0 ;  /* 0x000000000000781c */ /* 0x000fe20003f0f008 */
[----:B0-----:R0:W-:-:S12]  /*17970*/  @!P1 SYNCS.ARRIVE.TRANS64 RZ, [R11+URZ], R8 ;  /* 0x000000080bff99a7 */ /* 0x0011d8000800003f */
[----:B------:R-:W-:Y:S05]  /*17980*/  @P0 BRA `(.L_x_561) ;  /* 0x0000000000040947 */ /* 0x000fea0003800000 */
[----:B------:R-:W-:Y:S01]  /*17990*/  BPT.TRAP 0x1 ;  /* 0x000000040000795c */ /* 0x000fe20000300000 */
.L_x_561:
[----:B------:R-:W-:Y:S01]  /*179a0*/  R2UR UR20, R14 ;  /* 0x000000000e1472ca */ /* 0x000fe200000e0000 */
[C---:B------:R-:W-:Y:S01]  /*179b0*/  IMAD R14, R5.reuse, 0x8000, R14 ;  /* 0x00008000050e7824 */ /* 0x040fe200078e020e */
[----:B0-----:R-:W-:Y:S01]  /*179c0*/  LEA R8, R5, R0, 0xf ;  /* 0x0000000005087211 */ /* 0x001fe200078e78ff */
[----:B------:R-:W-:Y:S01]  /*179d0*/  UIADD3 UR14, UP0, UR24, 0xf0, URZ ;  /* 0x000000f0180e7890 */ /* 0x000fe2000ff1e03f */
[----:B------:R-:W-:Y:S01]  /*179e0*/  R2UR UR9, R11 ;  /* 0x000000000b0972ca */ /* 0x000fe200000e0000 */
[----:B------:R-:W-:Y:S01]  /*179f0*/  UIADD3 UR28, UP1, UR24, 0x1f0, URZ ;  /* 0x000001f0181c7890 */ /* 0x000fe2000ff3e03f */
[----:B------:R-:W-:Y:S01]  /*17a00*/  R2UR UR7, R14 ;  /* 0x000000000e0772ca */ /* 0x000fe200000e0000 */
[----:B------:R-:W-:Y:S01]  /*17a10*/  UIADD3.X UR15, URZ, UR25, URZ, UP0, !UPT ;  /* 0x000000193f0f7290 */ /* 0x000fe200087fe43f */
[----:B------:R-:W-:Y:S01]  /*17a20*/  R2UR UR8, R8 ;  /* 0x00000000080872ca */ /* 0x000fe200000e0000 */
[----:B------:R-:W-:Y:S01]  /*17a30*/  VIADD R5, R5, 0x1 ;  /* 0x0000000105057836 */ /* 0x000fe20000000000 */
[----:B------:R-:W-:Y:S01]  /*17a40*/  R2UR UR11, R2 ;  /* 0x00000000020b72ca */ /* 0x000fe200000e0000 */
[----:B------:R-:W-:Y:S01]  /*17a50*/  UIADD3.X UR29, URZ, UR25, URZ, UP1, !UPT ;  /* 0x000000193f1d7290 */ /* 0x000fe20008ffe43f */
[----:B------:R-:W-:Y:S01]  /*17a60*/  R2UR UR10, R12 ;  /* 0x000000000c0a72ca */ /* 0x000fe200000e0000 */
[----:B------:R-:W-:Y:S01]  /*17a70*/  UMOV UR16, 0x0 ;  /* 0x0000000000107882 */ /* 0x000fe20000000000 */
[----:B------:R-:W-:Y:S01]  /*17a80*/  R2UR UR12, R10 ;  /* 0x000000000a0c72ca */ /* 0x000fe200000e0000 */
[----:B------:R-:W-:Y:S01]  /*17a90*/  UMOV UR17, 0x10000000 ;  /* 0x1000000000117882 */ /* 0x000fe20000000000 */
[----:B------:R-:W-:Y:S01]  /*17aa0*/  IADD3 R13, R13, -0x1, RZ ;  /* 0xffffffff0d0d7810 */ /* 0x000fe20007ffe0ff */
[----:B------:R-:W-:Y:S01]  /*17ab0*/  UMOV UR30, 0x30000 ;  /* 0x00030000001e7882 */ /* 0x000fe20000000000 */
[----:B------:R-:W-:Y:S01]  /*17ac0*/  R2UR UR21, R3 ;  /* 0x00000000031572ca */ /* 0x000fe200000e0000 */
[----:B------:R-:W-:Y:S01]  /*17ad0*/  UIADD3 UR18, UR7, 0x100, URZ ;  /* 0x0000010007127890 */ /* 0x000fe2000fffe03f */
[----:B------:R-:W-:Y:S01]  /*17ae0*/  ISETP.GT.AND P1, PT, R13, 0x1, PT ;  /* 0x000000010d00780c */ /* 0x000fe20003f24270 */
[----:B------:R-:W-:Y:S01]  /*17af0*/  UIADD3 UR7, UR20, UR8, URZ ;  /* 0x0000000814077290 */ /* 0x000fe2000fffe03f */
[----:B------:R-:W-:Y:S01]  /*17b00*/  ISETP.NE.AND P0, PT, R5, 0x3, PT ;  /* 0x000000030500780c */ /* 0x000fe20003f05270 */
[----:B------:R-:W-:-:S03]  /*17b10*/  VIADD R12, R12, 0x80 ;  /* 0x000000800c0c7836 */ /* 0x000fc60000000000 */
[----:B------:R-:W-:Y:S01]  /*17b20*/  UMOV UR8, UR18 ;  /* 0x0000001200087c82 */ /* 0x000fe20008000000 */
[----:B------:R-:W-:Y:S01]  /*17b30*/  SEL R11, RZ, 0x1, P0 ;  /* 0x00000001ff0b7807 */ /* 0x000fe20000000000 */
[----:B------:R0:W-:Y:S01]  /*17b40*/  UTMALDG.3D [UR8], [UR14], desc[UR16] ;  /* 0x000010080e0075b4 */ /* 0x0001e20008011000 */
[----:B------:R-:W-:Y:S02]  /*17b50*/  SEL R5, R5, RZ, P0 ;  /* 0x000000ff05057207 */ /* 0x000fe40000000000 */
[----:B------:R-:W-:Y:S01]  /*17b60*/  LOP3.LUT R4, R4, R11, RZ, 0x3c, !PT ;  /* 0x0000000b04047212 */ /* 0x000fe200078e3cff */
[----:B0-----:R-:W-:Y:S01]  /*17b70*/  UMOV UR11, UR21 ;  /* 0x00000015000b7c82 */ /* 0x001fe20008000000 */
[----:B------:R-:W-:Y:S02]  /*17b80*/  UMOV UR8, UR7 ;  /* 0x0000000700087c82 */ /* 0x000fe40008000000 */
[----:B------:R0:W-:Y:S02]  /*17b90*/  UTMALDG.3D.MULTICAST [UR8], [UR28], UR30, desc[UR16] ;  /* 0x000010081c0073b4 */ /* 0x0001e4000801181e */
[----:B0-----:R-:W-:Y:S05]  /*17ba0*/  @P1 BRA `(.L_x_562) ;  /* 0xfffffffc003c1947 */ /* 0x001fea000383ffff */
.L_x_559:
[----:B------:R-:W-:Y:S05]  /*17bb0*/  BSYNC B1 ;  /* 0x0000000000017941 */ /* 0x000fea0003800000 */
.L_x_558:
[----:B------:R-:W2:Y:S01]  /*17bc0*/  LDL.LU R15, [R1+0x200] ;  /* 0x00020000010f7983 */ /* 0x000ea20000300800 */
[----:B------:R-:W-:Y:S01]  /*17bd0*/  LOP3.LUT P0, RZ, R9, 0xff, RZ, 0xc0, !PT ;  /* 0x000000ff09ff7812 */ /* 0x000fe2000780c0ff */
[----:B------:R-:W-:Y:S02]  /*17be0*/  ULDC.64 UR8, c[0x0][0x650] ;  /* 0x0001940000087ab9 */ /* 0x000fe40000000a00 */
[----:B------:R-:W3:Y:S01]  /*17bf0*/  LDL.LU R14, [R1+0x204] ;  /* 0x00020400010e7983 */ /* 0x000ee20000300800 */
[----:B------:R-:W-:Y:S01]  /*17c00*/  IADD3 R5, R6, UR19, RZ ;  /* 0x0000001306057c10 */ /* 0x000fe2000fffe0ff */
[----:B------:R-:W-:Y:S01]  /*17c10*/  UISETP.GE.U32.AND UP0, UPT, UR19, 0x3, UPT ;  /* 0x000000031300788c */ /* 0x000fe2000bf06070 */
[----:B------:R-:W-:Y:S01]  /*17c20*/  BSSY B1, `(.L_x_563) ;  /* 0x0000074000017945 */ /* 0x000fe20003800000 */
[----:B------:R-:W-:Y:S02]  /*17c30*/  MOV R10, 0xffffffff ;  /* 0xffffffff000a7802 */ /* 0x000fe40000000f00 */
[----:B------:R-:W-:-:S02]  /*17c40*/  PRMT R9, RZ, 0x7610, R9 ;  /* 0x00007610ff097816 */ /* 0x000fc40000000009 */
[----:B------:R-:W-:Y:S02]  /*17c50*/  PLOP3.LUT P1, PT, PT, PT, UP0, 0x80, 0x0 ;  /* 0x000000000000781c */ /* 0x000fe40003f2f008 */
[----:B------:R-:W0:Y:S01]  /*17c60*/  @P0 S2R R3, SR_CgaCtaId ;  /* 0x0000000000030919 */ /* 0x000e220000008800 */
[----:B------:R-:W-:-:S04]  /*17c70*/  @P0 MOV R2, 0x400 ;  /* 0x0000040000020802 */ /* 0x000fc80000000f00 */
[----:B0-----:R-:W-:-:S04]  /*17c80*/  @P0 LEA R2, R3, R2, 0x18 ;  /* 0x0000000203020211 */ /* 0x001fc800078ec0ff */
[----:B------:R0:W-:Y:S01]  /*17c90*/  @P0 SYNCS.ARRIVE.TRANS64.A1T0 RZ, [R2+URZ+0x48], RZ ;  /* 0x000048ff02ff09a7 */ /* 0x0001e2000810003f */
[----:B------:R-:W-:Y:S01]  /*17ca0*/  ISETP.GT.U32.AND P0, PT, R5, 0x2, PT ;  /* 0x000000020500780c */ /* 0x000fe20003f04070 */
[----:B0-----:R-:W-:-:S05]  /*17cb0*/  IMAD.U32 R2, RZ, RZ, UR19 ;  /* 0x00000013ff027e24 */ /* 0x001fca000f8e00ff */
[----:B------:R-:W-:Y:S01]  /*17cc0*/  ISETP.LT.U32.AND P0, PT, R2, 0x3, P0 ;  /* 0x000000030200780c */ /* 0x000fe20000701070 */
[----:B------:R-:W-:-:S03]  /*17cd0*/  IMAD.WIDE.U32 R2, R5, -0x55555555, RZ ;  /* 0xaaaaaaab05027825 */ /* 0x000fc600078e00ff */
[----:B------:R-:W-:Y:S02]  /*17ce0*/  SEL R2, RZ, 0x1, !P0 ;  /* 0x00000001ff027807 */ /* 0x000fe40004000000 */
[----:B------:R-:W-:Y:S01]  /*17cf0*/  SHF.R.U32.HI R4, RZ, 0x1, R3 ;  /* 0x00000001ff047819 */ /* 0x000fe20000011603 */
[----:B------:R-:W-:Y:S01]  /*17d00*/  IMAD.MOV.U32 R3, RZ, RZ, -0x1 ;  /* 0xffffffffff037424 */ /* 0x000fe200078e00ff */
[----:B------:R-:W-:Y:S02]  /*17d10*/  LOP3.LUT R7, R7, R2, RZ, 0x3c, !PT ;  /* 0x0000000207077212 */ /* 0x000fe400078e3cff */
[----:B------:R-:W-:Y:S01]  /*17d20*/  MOV R2, 0xffffffff ;  /* 0xffffffff00027802 */ /* 0x000fe20000000f00 */
[----:B------:R-:W-:Y:S01]  /*17d30*/  IMAD R6, R4, -0x3, R5 ;  /* 0xfffffffd04067824 */ /* 0x000fe200078e0205 */
[--C-:B------:R-:W-:Y:S02]  /*17d40*/  @P1 LOP3.LUT R7, R7, 0x1, R4.reuse, 0x78, !PT ;  /* 0x0000000107071812 */ /* 0x100fe400078e7804 */
[----:B------:R-:W-:-:S02]  /*17d50*/  PRMT R4, RZ, 0x7610, R4 ;  /* 0x00007610ff047816 */ /* 0x000fc40000000004 */
[----:B---3--:R-:W-:-:S04]  /*17d60*/  IADD3 R14, P0, R14, UR22, RZ ;  /* 0x000000160e0e7c10 */ /* 0x008fc8000ff1e0ff */
[----:B--2---:R-:W-:Y:S01]  /*17d70*/  IADD3.X R15, R15, UR13, RZ, P0, !PT ;  /* 0x0000000d0f0f7c10 */ /* 0x004fe200087fe4ff */
[----:B------:R0:W-:Y:S01]  /*17d80*/  STL [R1+0x204], R14 ;  /* 0x0002040e01007387 */ /* 0x0001e20000100800 */
[----:B------:R-:W-:-:S03]  /*17d90*/  ISETP.GE.U32.AND P0, PT, R14, UR8, PT ;  /* 0x000000080e007c0c */ /* 0x000fc6000bf06070 */
[----:B------:R0:W-:Y:S01]  /*17da0*/  STL [R1+0x200], R15 ;  /* 0x0002000f01007387 */ /* 0x0001e20000100800 */
[----:B------:R-:W-:-:S13]  /*17db0*/  ISETP.GE.U32.AND.EX P0, PT, R15, UR9, PT, P0 ;  /* 0x000000090f007c0c */ /* 0x000fda000bf06100 */
[----:B0-----:R-:W-:Y:S05]  /*17dc0*/  @P0 BRA `(.L_x_564) ;  /* 0x0000000400640947 */ /* 0x001fea0003800000 */
[----:B------:R-:W0:Y:S01]  /*17dd0*/  S2R R8, SR_CTAID.X ;  /* 0x0000000000087919 */ /* 0x000e220000002500 */
[----:B------:R-:W-:Y:S01]  /*17de0*/  ULDC UR7, c[0x0][0x150] ;  /* 0x0000540000077ab9 */ /* 0x000fe20000000800 */
[----:B------:R-:W1:Y:S01]  /*17df0*/  LDC R3, c[0x0][0x144] ;  /* 0x00005100ff037b82 */ /* 0x000e620000000800 */
[----:B------:R-:W-:Y:S01]  /*17e00*/  UISETP.NE.AND UP0, UPT, UR46, URZ, UPT ;  /* 0x0000003f2e00728c */ /* 0x000fe2000bf05270 */
[----:B------:R-:W2:Y:S01]  /*17e10*/  S2R R5, SR_CTAID.Y ;  /* 0x0000000000057919 */ /* 0x000ea20000002600 */
[----:B------:R-:W-:Y:S01]  /*17e20*/  ULDC.64 UR8, c[0x0][0x628] ;  /* 0x00018a0000087ab9 */ /* 0x000fe20000000a00 */
[----:B------:R-:W-:-:S03]  /*17e30*/  ULDC UR10, c[0x0][0x630] ;  /* 0x00018c00000a7ab9 */ /* 0x000fc60000000800 */
[----:B------:R-:W-:Y:S01]  /*17e40*/  PLOP3.LUT P0, PT, PT, PT, UP0, 0x80, 0x0 ;  /* 0x000000000000781c */ /* 0x000fe20003f0f008 */
[----:B------:R-:W3:Y:S01]  /*17e50*/  LDC R12, c[0x0][0x148] ;  /* 0x00005200ff0c7b82 */ /* 0x000ee20000000800 */
[----:B0-----:R-:W-:Y:S02]  /*17e60*/  I2FP.F32.U32 R2, R8 ;  /* 0x0000000800027245 */ /* 0x001fe40000201000 */
[----:B--2---:R-:W-:-:S03]  /*17e70*/  I2FP.F32.U32 R4, R5 ;  /* 0x0000000500047245 */ /* 0x004fc60000201000 */
[----:B------:R-:W-:Y:S01]  /*17e80*/  FMUL R2, R2, UR7 ;  /* 0x0000000702027c20 */ /* 0x000fe20008400000 */
[----:B------:R-:W-:Y:S02]  /*17e90*/  ULDC UR7, c[0x0][0x154] ;  /* 0x0000550000077ab9 */ /* 0x000fe40000000800 */
[----:B------:R-:W-:-:S03]  /*17ea0*/  FMUL R10, R4, UR7 ;  /* 0x00000007040a7c20 */ /* 0x000fc60008400000 */
[----:B------:R-:W0:Y:S08]  /*17eb0*/  F2I.U32.TRUNC.NTZ R2, R2 ;  /* 0x0000000200027305 */ /* 0x000e30000020f000 */
[----:B------:R-:W2:Y:S01]  /*17ec0*/  F2I.U32.TRUNC.NTZ R10, R10 ;  /* 0x0000000a000a7305 */ /* 0x000ea2000020f000 */
[----:B0-----:R-:W-:Y:S02]  /*17ed0*/  IMAD.MOV R4, RZ, RZ, -R2 ;  /* 0x000000ffff047224 */ /* 0x001fe400078e0a02 */
[----:B------:R-:W-:-:S02]  /*17ee0*/  IMAD.MOV.U32 R2, RZ, RZ, R14 ;  /* 0x000000ffff027224 */ /* 0x000fc400078e000e */
[----:B-1----:R-:W-:Y:S01]  /*17ef0*/  IMAD R8, R3, R4, R8 ;  /* 0x0000000403087224 */ /* 0x002fe200078e0208 */
[----:B--2---:R-:W-:-:S05]  /*17f00*/  IADD3 R3, -R10, RZ, RZ ;  /* 0x000000ff0a037210 */ /* 0x004fca0007ffe1ff */
[----:B---3--:R-:W-:Y:S01]  /*17f10*/  @P0 IMAD R8, R12, R3, R5 ;  /* 0x000000030c080224 */ /* 0x008fe200078e0205 */
[----:B------:R-:W-:Y:S02]  /*17f20*/  ISETP.NE.U32.AND P0, PT, RZ, UR8, PT ;  /* 0x00000008ff007c0c */ /* 0x000fe4000bf05070 */
[----:B------:R-:W-:Y:S02]  /*17f30*/  MOV R3, R15 ;  /* 0x0000000f00037202 */ /* 0x000fe40000000f00 */
[----:B------:R-:W-:-:S13]  /*17f40*/  ISETP.NE.AND.EX P0, PT, RZ, UR9, PT, P0 ;  /* 0x00000009ff007c0c */ /* 0x000fda000bf05300 */
[----:B------:R-:W-:Y:S05]  /*17f50*/  @!P0 BRA `(.L_x_565) ;  /* 0x0000000000288947 */ /* 0x000fea0003800000 */
[----:B------:R-:W-:Y:S02]  /*17f60*/  ULDC UR7, c[0x0][0x634] ;  /* 0x00018d0000077ab9 */ /* 0x000fe40000000800 */
[----:B------:R-:W-:-:S05]  /*17f70*/  IADD3 R3, P0, R14, UR7, RZ ;  /* 0x000000070e037c10 */ /* 0x000fca000ff1e0ff */
[----:B------:R-:W-:-:S04]  /*17f80*/  IMAD.X R11, RZ, RZ, R15, P0 ;  /* 0x000000ffff0b7224 */ /* 0x000fc800000e060f */
[----:B------:R-:W-:-:S04]  /*17f90*/  IMAD.WIDE.U32 R4, R11, UR8, RZ ;  /* 0x000000080b047c25 */ /* 0x000fc8000f8e00ff */
[----:B------:R-:W-:-:S04]  /*17fa0*/  IMAD.WIDE.U32 R4, P0, R3, UR9, R4 ;  /* 0x0000000903047c25 */ /* 0x000fc8000f800004 */
[----:B------:R-:W-:-:S04]  /*17fb0*/  IMAD.WIDE.U32 R2, R3, UR8, RZ ;  /* 0x0000000803027c25 */ /* 0x000fc8000f8e00ff */
[----:B------:R-:W-:Y:S01]  /*17fc0*/  IMAD.MOV.U32 R2, RZ, RZ, R5 ;  /* 0x000000ffff027224 */ /* 0x000fe200078e0005 */
[----:B------:R-:W-:Y:S02]  /*17fd0*/  IADD3 RZ, P1, R3, R4, RZ ;  /* 0x0000000403ff7210 */ /* 0x000fe40007f3e0ff */
[----:B------:R-:W-:-:S03]  /*17fe0*/  IADD3.X R3, RZ, RZ, RZ, P0, !PT ;  /* 0x000000ffff037210 */ /* 0x000fc600007fe4ff */
[----:B------:R-:W-:-:S08]  /*17ff0*/  IMAD.WIDE.U32.X R2, R11, UR9, R2, P1 ;  /* 0x000000090b027c25 */ /* 0x000fd000088e0402 */
.L_x_565:
[--C-:B------:R-:W-:Y:S01]  /*18000*/  SHF.R.U64 R10, R2, UR10, R3.reuse ;  /* 0x0000000a020a7c19 */ /* 0x100fe20008001203 */
[----:B------:R-:W-:Y:S01]  /*18010*/  ULDC.64 UR8, c[0x0][0x620] ;  /* 0x0001880000087ab9 */ /* 0x000fe20000000a00 */
[----:B------:R-:W-:Y:S01]  /*18020*/  SHF.R.U32.HI R2, RZ, UR10, R3 ;  /* 0x0000000aff027c19 */ /* 0x000fe20008011603 */
[----:B------:R-:W-:Y:S01]  /*18030*/  ULDC UR7, c[0x0][0x618] ;  /* 0x0001860000077ab9 */ /* 0x000fe20000000800 */
[----:B------:R-:W-:Y:S02]  /*18040*/  IADD3 R11, P0, RZ, -R10, RZ ;  /* 0x8000000aff0b7210 */ /* 0x000fe40007f1e0ff */
[----:B------:R-:W-:Y:S02]  /*18050*/  MOV R3, R15 ;  /* 0x0000000f00037202 */ /* 0x000fe40000000f00 */
[----:B------:R-:W-:-:S05]  /*18060*/  IADD3.X R2, RZ, ~R2, RZ, P0, !PT ;  /* 0x80000002ff027210 */ /* 0x000fca00007fe4ff */
[----:B------:R-:W-:-:S04]  /*18070*/  IMAD R2, R2, UR8, RZ ;  /* 0x0000000802027c24 */ /* 0x000fc8000f8e02ff */
[----:B------:R-:W-:Y:S02]  /*18080*/  IMAD R5, R11, UR9, R2 ;  /* 0x000000090b057c24 */ /* 0x000fe4000f8e0202 */
[----:B------:R-:W-:-:S04]  /*18090*/  IMAD.MOV.U32 R2, RZ, RZ, R14 ;  /* 0x000000ffff027224 */ /* 0x000fc800078e000e */
[----:B------:R-:W-:Y:S01]  /*180a0*/  IMAD.WIDE.U32 R2, R11, UR8, R2 ;  /* 0x000000080b027c25 */ /* 0x000fe2000f8e0002 */
[----:B------:R-:W-:Y:S02]  /*180b0*/  ULDC.64 UR8, c[0x0][0x640] ;  /* 0x0001900000087ab9 */ /* 0x000fe40000000a00 */
[----:B------:R-:W-:Y:S01]  /*180c0*/  ISETP.NE.U32.AND P0, PT, RZ, UR8, PT ;  /* 0x00000008ff007c0c */ /* 0x000fe2000bf05070 */
[----:B------:R-:W-:-:S03]  /*180d0*/  IMAD.IADD R3, R3, 0x1, R5 ;  /* 0x0000000103037824 */ /* 0x000fc600078e0205 */
[----:B------:R-:W-:Y:S02]  /*180e0*/  ISETP.NE.AND.EX P0, PT, RZ, UR9, PT, P0 ;  /* 0x00000009ff007c0c */ /* 0x000fe4000bf05300 */
[--C-:B------:R-:W-:Y:S02]  /*180f0*/  SHF.R.U64 R11, R2, UR7, R3.reuse ;  /* 0x00000007020b7c19 */ /* 0x100fe40008001203 */
[----:B------:R-:W-:Y:S01]  /*18100*/  SHF.R.U32.HI R2, RZ, UR7, R3 ;  /* 0x00000007ff027c19 */ /* 0x000fe20008011603 */
[----:B------:R-:W-:-:S03]  /*18110*/  ULDC UR7, c[0x0][0x608] ;  /* 0x0001820000077ab9 */ /* 0x000fc60000000800 */
[--C-:B------:R-:W-:Y:S02]  /*18120*/  SHF.R.U32.HI R3, RZ, UR7, R2.reuse ;  /* 0x00000007ff037c19 */ /* 0x100fe40008011602 */
[----:B------:R-:W-:Y:S01]  /*18130*/  SHF.R.U64 R12, R11, UR7, R2 ;  /* 0x000000070b0c7c19 */ /* 0x000fe20008001202 */
[----:B------:R-:W-:Y:S02]  /*18140*/  ULDC UR7, c[0x0][0x658] ;  /* 0x0001960000077ab9 */ /* 0x000fe40000000800 */
[--C-:B------:R-:W-:Y:S02]  /*18150*/  SHF.R.U32.HI R14, RZ, UR7, R3.reuse ;  /* 0x00000007ff0e7c19 */ /* 0x100fe40008011603 */
[----:B------:R-:W-:-:S03]  /*18160*/  SHF.R.U64 R13, R12, UR7, R3 ;  /* 0x000000070c0d7c19 */ /* 0x000fc60008001203 */
[----:B------:R-:W-:Y:S01]  /*18170*/  IMAD.MOV.U32 R3, RZ, RZ, R14 ;  /* 0x000000ffff037224 */ /* 0x000fe200078e000e */
[----:B------:R-:W-:Y:S01]  /*18180*/  MOV R2, R13 ;  /* 0x0000000d00027202 */ /* 0x000fe20000000f00 */
[----:B------:R-:W-:Y:S06]  /*18190*/  @!P0 BRA `(.L_x_566) ;  /* 0x0000000000288947 */ /* 0x000fec0003800000 */
[----:B------:R-:W-:Y:S02]  /*181a0*/  ULDC UR7, c[0x0][0x64c] ;  /* 0x0001930000077ab9 */ /* 0x000fe40000000800 */
[----:B------:R-:W-:-:S04]  /*181b0*/  IADD3 R3, P0, R13, UR7, RZ ;  /* 0x000000070d037c10 */ /* 0x000fc8000ff1e0ff */
[----:B------:R-:W-:-:S05]  /*181c0*/  IADD3.X R14, RZ, R14, RZ, P0, !PT ;  /* 0x0000000eff0e7210 */ /* 0x000fca00007fe4ff */
[----:B------:R-:W-:-:S04]  /*181d0*/  IMAD.WIDE.U32 R4, R14, UR8, RZ ;  /* 0x000000080e047c25 */ /* 0x000fc8000f8e00ff */
[----:B------:R-:W-:-:S04]  /*181e0*/  IMAD.WIDE.U32 R4, P0, R3, UR9, R4 ;  /* 0x0000000903047c25 */ /* 0x000fc8000f800004 */
[----:B------:R-:W-:Y:S01]  /*181f0*/  IMAD.WIDE.U32 R2, R3, UR8, RZ ;  /* 0x0000000803027c25 */ /* 0x000fe2000f8e00ff */
[----:B------:R-:W-:-:S04]  /*18200*/  MOV R2, R5 ;  /* 0x0000000500027202 */ /* 0x000fc80000000f00 */
[----:B------:R-:W-:Y:S01]  /*18210*/  IADD3 RZ, P1, R3, R4, RZ ;  /* 0x0000000403ff7210 */ /* 0x000fe20007f3e0ff */
[----:B------:R-:W-:-:S04]  /*18220*/  IMAD.X R3, RZ, RZ, RZ, P0 ;  /* 0x000000ffff037224 */ /* 0x000fc800000e06ff */
[----:B------:R-:W-:-:S08]  /*18230*/  IMAD.WIDE.U32.X R2, R14, UR9, R2, P1 ;  /* 0x000000090e027c25 */ /* 0x000fd000088e0402 */
.L_x_566:
[----:B------:R-:W-:Y:S01]  /*18240*/  ULDC UR7, c[0x0][0x648] ;  /* 0x0001920000077ab9 */ /* 0x000fe20000000800 */
[----:B------:R-:W-:Y:S01]  /*18250*/  LOP3.LUT R12, R12, UR6, RZ, 0xc0, !PT ;  /* 0x000000060c0c7c12 */ /* 0x000fe2000f8ec0ff */
[----:B------:R-:W-:Y:S01]  /*18260*/  UISETP.NE.AND UP0, UPT, UR46, URZ, UPT ;  /* 0x0000003f2e00728c */ /* 0x000fe2000bf05270 */
[----:B------:R-:W-:Y:S01]  /*18270*/  SHF.R.U64 R3, R2, UR7, R3 ;  /* 0x0000000702037c19 */ /* 0x000fe20008001203 */
[----:B------:R-:W-:Y:S01]  /*18280*/  ULDC UR7, c[0x0][0x638] ;  /* 0x00018e0000077ab9 */ /* 0x000fe20000000800 */
[----:B------:R-:W-:-:S03]  /*18290*/  MOV R4, 0x1 ;  /* 0x0000000100047802 */ /* 0x000fc60000000f00 */
[----:B------:R-:W-:Y:S01]  /*182a0*/  IMAD.MOV R2, RZ, RZ, -R3 ;  /* 0x000000ffff027224 */ /* 0x000fe200078e0a03 */
[----:B------:R-:W-:Y:S01]  /*182b0*/  PLOP3.LUT P0, PT, PT, PT, UP0, 0x40, 0x0 ;  /* 0x000000000000781c */ /* 0x000fe20003f0e808 */
[----:B------:R-:W-:Y:S01]  /*182c0*/  IMAD R5, R3, UR5, R12 ;  /* 0x0000000503057c24 */ /* 0x000fe2000f8e020c */
[----:B------:R-:W-:Y:S01]  /*182d0*/  PLOP3.LUT P1, PT, PT, PT, UP0, 0x40, 0x0 ;  /* 0x000000000000781c */ /* 0x000fe20003f2e808 */
[----:B------:R-:W-:Y:S01]  /*182e0*/  IMAD R13, R2, UR7, R13 ;  /* 0x00000007020d7c24 */ /* 0x000fe2000f8e020d */
[----:B------:R-:W-:Y:S01]  /*182f0*/  ULDC UR7, c[0x0][0x610] ;  /* 0x0001840000077ab9 */ /* 0x000fe20000000800 */
[----:B------:R-:W-:Y:S01]  /*18300*/  LOP3.LUT R2, R11, UR4, RZ, 0xc0, !PT ;  /* 0x000000040b027c12 */ /* 0x000fe2000f8ec0ff */
[----:B------:R-:W-:Y:S01]  /*18310*/  IMAD R8, R5, UR7, R8 ;  /* 0x0000000705087c24 */ /* 0x000fe2000f8e0208 */
[----:B------:R-:W-:-:S03]  /*18320*/  ULDC UR7, c[0x0][0x600] ;  /* 0x0001800000077ab9 */ /* 0x000fc60000000800 */
[----:B------:R-:W-:-:S05]  /*18330*/  IMAD R13, R13, UR7, R2 ;  /* 0x000000070d0d7c24 */ /* 0x000fca000f8e0202 */
[----:B------:R-:W-:Y:S02]  /*18340*/  SEL R3, R13, R8, P0 ;  /* 0x000000080d037207 */ /* 0x000fe40000000000 */
[----:B------:R-:W-:-:S07]  /*18350*/  SEL R2, R8, R13, P1 ;  /* 0x0000000d08027207 */ /* 0x000fce0000800000 */
.L_x_564:
[----:B------:R-:W-:Y:S05]  /*18360*/  BSYNC B1 ;  /* 0x0000000000017941 */ /* 0x000fea0003800000 */
.L_x_563:
[----:B------:R-:W-:-:S13]  /*18370*/  LOP3.LUT P0, RZ, R4, 0xff, RZ, 0xc0, !PT ;  /* 0x000000ff04ff7812 */ /* 0x000fda000780c0ff */
[----:B------:R-:W-:Y:S05]  /*18380*/  @P0 BRA `(.L_x_567) ;  /* 0xfffffff400100947 */ /* 0x000fea000383ffff */
[----:B------:R-:W-:Y:S05]  /*18390*/  BSYNC B0 ;  /* 0x0000000000007941 */ /* 0x000fea0003800000 */
.L_x_556:
[----:B------:R-:W-:-:S03]  /*183a0*/  UMOV UR7, 0xffffffff ;  /* 0xffffffff00077882 */ /* 0x000fc60000000000 */
[----:B------:R-:W-:Y:S05]  /*183b0*/  BRA.DIV UR7, `(.L_x_568) ;  /* 0x0000000207f47947 */ /* 0x000fea000b800000 */
[----:B------:R-:W-:-:S13]  /*183c0*/  ELECT P6, URZ, PT ;  /* 0x00000000003f782f */ /* 0x000fda00038c0000 */
.L_x_581:
[----:B------:R-:W-:Y:S04]  /*183d0*/  BSSY B0, `(.L_x_569) ;  /* 0x0000023000007945 */ /* 0x000fe80003800000 */
[----:B------:R-:W-:Y:S05]  /*183e0*/  @!P6 BRA `(.L_x_570) ;  /* 0x000000000084e947 */ /* 0x000fea0003800000 */
[----:B------:R-:W-:-:S04]  /*183f0*/  ULOP3.LUT UR7, UR40, 0x2, URZ, 0xfc, !UPT ;  /* 0x0000000228077892 */ /* 0x000fc8000f8efc3f */
[----:B------:R-:W-:-:S06]  /*18400*/  UISETP.NE.AND UP0, UPT, UR7, 0x3, UPT ;  /* 0x000000030700788c */ /* 0x000fcc000bf05270 */
[----:B------:R-:W-:-:S13]  /*18410*/  PLOP3.LUT P0, PT, PT, PT, UP0, 0x80, 0x0 ;  /* 0x000000000000781c */ /* 0x000fda0003f0f008 */
[----:B------:R-:W-:Y:S05]  /*18420*/  @!P0 BRA `(.L_x_571) ;  /* 0x0000000000048947 */ /* 0x000fea0003800000 */
[----:B------:R-:W-:Y:S01]  /*18430*/  BPT.TRAP 0x1 ;  /* 0x000000040000795c */ /* 0x000fe20000300000 */
.L_x_571:
[----:B------:R-:W0:Y:S01]  /*18440*/  S2R R3, SR_CgaCtaId ;  /* 0x0000000000037919 */ /* 0x000e220000008800 */
[----:B------:R-:W-:-:S04]  /*18450*/  MOV R0, 0x400 ;  /* 0x0000040000007802 */ /* 0x000fc80000000f00 */
[----:B0-----:R-:W-:Y:S02]  /*18460*/  LEA R3, R3, R0, 0x18 ;  /* 0x0000000003037211 */ /* 0x001fe400078ec0ff */
[----:B------:R-:W-:-:S03]  /*18470*/  SHF.L.U32 R0, R7, 0x1f, RZ ;  /* 0x0000001f07007819 */ /* 0x000fc600000006ff */
[----:B------:R-:W-:-:S05]  /*18480*/  VIADD R3, R3, 0x18 ;  /* 0x0000001803037836 */ /* 0x000fca0000000000 */
[----:B------:R-:W-:-:S04]  /*18490*/  LEA R5, R6, R3, 0x3 ;  /* 0x0000000306057211 */ /* 0x000fc800078e18ff */
[----:B------:R-:W0:Y:S02]  /*184a0*/  SYNCS.PHASECHK.TRANS64.TRYWAIT P0, [R5+URZ], R0 ;  /* 0x00000000050075a7 */ /* 0x000e24000800017f */
[----:B0-----:R-:W-:Y:S05]  /*184b0*/  @!P0 BRA `(.L_x_572) ;  /* 0x0000000000d48947 */ /* 0x001fea0003800000 */
.L_x_582:
[----:B------:R-:W-:-:S05]  /*184c0*/  VIADD R6, R6, 0x1 ;  /* 0x0000000106067836 */ /* 0x000fca0000000000 */
[----:B------:R-:W-:-:S04]  /*184d0*/  ISETP.NE.AND P0, PT, R6, 0x3, PT ;  /* 0x000000030600780c */ /* 0x000fc80003f05270 */
[----:B0-----:R-:W-:Y:S02]  /*184e0*/  SEL R0, RZ, 0x1, P0 ;  /* 0x00000001ff007807 */ /* 0x001fe40000000000 */
[----:B------:R-:W-:Y:S02]  /*184f0*/  SEL R6, R6, RZ, P0 ;  /* 0x000000ff06067207 */ /* 0x000fe40000000000 */
[----:B------:R-:W-:Y:S02]  /*18500*/  LOP3.LUT R7, R7, R0, RZ, 0x3c, !PT ;  /* 0x0000000007077212 */ /* 0x000fe400078e3cff */
[----:B------:R-:W-:Y:S02]  /*18510*/  LEA R5, R6, R3, 0x3 ;  /* 0x0000000306057211 */ /* 0x000fe400078e18ff */
[----:B------:R-:W-:-:S04]  /*18520*/  SHF.L.U32 R0, R7, 0x1f, RZ ;  /* 0x0000001f07007819 */ /* 0x000fc800000006ff */
[----:B------:R-:W0:Y:S02]  /*18530*/  SYNCS.PHASECHK.TRANS64.TRYWAIT P0, [R5+URZ], R0 ;  /* 0x00000000050075a7 */ /* 0x000e24000800017f */
[----:B0-----:R-:W-:Y:S05]  /*18540*/  @!P0 BRA `(.L_x_573) ;  /* 0x0000000000c48947 */ /* 0x001fea0003800000 */
.L_x_583:
[----:B0-----:R-:W-:-:S05]  /*18550*/  VIADD R0, R6, 0x1 ;  /* 0x0000000106007836 */ /* 0x001fca0000000000 */
[----:B------:R-:W-:-:S04]  /*18560*/  ISETP.NE.AND P0, PT, R0, 0x3, PT ;  /* 0x000000030000780c */ /* 0x000fc80003f05270 */
[----:B------:R-:W-:Y:S02]  /*18570*/  SEL R2, RZ, 0x1, P0 ;  /* 0x00000001ff027807 */ /* 0x000fe40000000000 */
[----:B------:R-:W-:Y:S02]  /*18580*/  SEL R0, R0, RZ, P0 ;  /* 0x000000ff00007207 */ /* 0x000fe40000000000 */
[----:B------:R-:W-:Y:S02]  /*18590*/  LOP3.LUT R2, R7, R2, RZ, 0x3c, !PT ;  /* 0x0000000207027212 */ /* 0x000fe400078e3cff */
[----:B------:R-:W-:Y:S02]  /*185a0*/  LEA R3, R0, R3, 0x3 ;  /* 0x0000000300037211 */ /* 0x000fe400078e18ff */
[----:B------:R-:W-:-:S07]  /*185b0*/  SHF.L.U32 R0, R2, 0x1f, RZ ;  /* 0x0000001f02007819 */ /* 0x000fce00000006ff */
.L_x_574:
[----:B0-----:R0:W1:Y:S02]  /*185c0*/  SYNCS.PHASECHK.TRANS64.TRYWAIT P0, [R3+URZ], R0 ;  /* 0x00000000030075a7 */ /* 0x001064000800017f */
[----:B-1----:R-:W-:Y:S05]  /*185d0*/  @!P0 NANOSLEEP.SYNCS 0x989680 ;  /* 0x009896800000895d */ /* 0x002fea0003900000 */
[----:B------:R-:W1:Y:S02]  /*185e0*/  @!P0 SYNCS.PHASECHK.TRANS64 P0, [R3+URZ], R0 ;  /* 0x00000000030085a7 */ /* 0x000e64000800007f */
[----:B-1----:R-:W-:Y:S05]  /*185f0*/  @!P0 BRA `(.L_x_574) ;  /* 0xfffffffc00f08947 */ /* 0x002fea000383ffff */
.L_x_570:
[----:B------:R-:W-:Y:S05]  /*18600*/  BSYNC B0 ;  /* 0x0000000000007941 */ /* 0x000fea0003800000 */
.L_x_569:
[----:B------:R-:W-:Y:S05]  /*18610*/  EXIT ;  /* 0x000000000000794d */ /* 0x000fea0003800000 */
.L_x_21:
[----:B--2---:R2:W3:Y:S02]  /*18620*/  SYNCS.PHASECHK.TRANS64.TRYWAIT P1, [R3+URZ], R2 ;  /* 0x00000002030075a7 */ /* 0x0044e4000802017f */
[----:B---3--:R-:W-:Y:S05]  /*18630*/  @!P1 NANOSLEEP.SYNCS 0x989680 ;  /* 0x009896800000995d */ /* 0x008fea0003900000 */
[----:B------:R-:W3:Y:S02]  /*18640*/  @!P1 SYNCS.PHASECHK.TRANS64 P1, [R3+URZ], R2 ;  /* 0x00000002030095a7 */ /* 0x000ee4000802007f */
[----:B---3--:R-:W-:Y:S05]  /*18650*/  @!P1 BRA `(.L_x_21) ;  /* 0xfffffffc00f09947 */ /* 0x008fea000383ffff */
[----:B------:R-:W-:Y:S05]  /*18660*/  BRA `(.L_x_20) ;  /* 0xfffffe9000207947 */ /* 0x000fea000383ffff */
.L_x_26:
[----:B-1----:R1:W2:Y:S02]  /*18670*/  SYNCS.PHASECHK.TRANS64.TRYWAIT P1, [R2+URZ], R3 ;  /* 0x00000003020075a7 */ /* 0x0022a4000802017f */
[----:B--2---:R-:W-:Y:S05]  /*18680*/  @!P1 NANOSLEEP.SYNCS 0x989680 ;  /* 0x009896800000995d */ /* 0x004fea0003900000 */
[----:B------:R-:W2:Y:S02]  /*18690*/  @!P1 SYNCS.PHASECHK.TRANS64 P1, [R2+URZ], R3 ;  /* 0x00000003020095a7 */ /* 0x000ea4000802007f */
[----:B--2---:R-:W-:Y:S05]  /*186a0*/  @!P1 BRA `(.L_x_26) ;  /* 0xfffffffc00f09947 */ /* 0x004fea000383ffff */
[----:B------:R-:W-:Y:S05]  /*186b0*/  BRA `(.L_x_25) ;  /* 0xfffffec400b07947 */ /* 0x000fea000383ffff */
.L_x_557:
[----:B------:R-:W-:Y:S01]  /*186c0*/  BSSY B1, `(.L_x_575) ;  /* 0x0000006000017945 */ /* 0x000fe20003800000 */
[----:B------:R-:W-:-:S07]  /*186d0*/  IMAD.MOV.U32 R15, RZ, RZ, -0x1 ;  /* 0xffffffffff0f7424 */ /* 0x000fce00078e00ff */
[----:B------:R-:W-:Y:S05]  /*186e0*/  WARPSYNC.COLLECTIVE R15, `(.L_x_576) ;  /* 0x000000000f0c7348 */ /* 0x000fea0003c00000 */
[----:B------:R-:W-:Y:S02]  /*186f0*/  ELECT P6, UR62, PT ;  /* 0x00000000003e782f */ /* 0x000fe400038c0000 */
[----:B------:R-:W-:Y:S01]  /*18700*/  MOV R14, UR62 ;  /* 0x0000003e000e7c02 */ /* 0x000fe20008000f00 */
[----:B------:R-:W-:Y:S10]  /*18710*/  ENDCOLLECTIVE ;  /* 0x000000000000791b */ /* 0x000ff40003800000 */
.L_x_576:
[----:B------:R-:W-:Y:S05]  /*18720*/  BSYNC B1 ;  /* 0x0000000000017941 */ /* 0x000fea0003800000 */
.L_x_575:
[----:B------:R-:W-:Y:S05]  /*18730*/  BRA `(.L_x_577) ;  /* 0xfffffff000307947 */ /* 0x000fea000383ffff */
.L_x_560:
[----:B0-----:R0:W1:Y:S02]  /*18740*/  SYNCS.PHASECHK.TRANS64.TRYWAIT P0, [R11+URZ+0x18], R8 ;  /* 0x000018080b0075a7 */ /* 0x001064000800017f */
[----:B-1----:R-:W-:Y:S05]  /*18750*/  @!P0 NANOSLEEP.SYNCS 0x989680 ;  /* 0x009896800000895d */ /* 0x002fea0003900000 */
[----:B------:R-:W1:Y:S02]  /*18760*/  @!P0 SYNCS.PHASECHK.TRANS64 P0, [R11+URZ+0x18], R8 ;  /* 0x000018080b0085a7 */ /* 0x000e64000800007f */
[----:B-1----:R-:W-:Y:S05]  /*18770*/  @!P0 BRA `(.L_x_560) ;  /* 0xfffffffc00f08947 */ /* 0x002fea000383ffff */
[----:B------:R-:W-:Y:S05]  /*18780*/  BRA `(.L_x_578) ;  /* 0xfffffff000687947 */ /* 0x000fea000383ffff */
.L_x_568:
[----:B------:R-:W-:Y:S01]  /*18790*/  BSSY B0, `(.L_x_579) ;  /* 0x0000006000007945 */ /* 0x000fe20003800000 */
[----:B------:R-:W-:-:S07]  /*187a0*/  MOV R15, 0xffffffff ;  /* 0xffffffff000f7802 */ /* 0x000fce0000000f00 */
[----:B------:R-:W-:Y:S05]  /*187b0*/  WARPSYNC.COLLECTIVE R15, `(.L_x_580) ;  /* 0x000000000f0c7348 */ /* 0x000fea0003c00000 */
[----:B------:R-:W-:Y:S02]  /*187c0*/  ELECT P6, UR62, PT ;  /* 0x00000000003e782f */ /* 0x000fe400038c0000 */
[----:B------:R-:W-:Y:S01]  /*187d0*/  MOV R14, UR62 ;  /* 0x0000003e000e7c02 */ /* 0x000fe20008000f00 */
[----:B------:R-:W-:Y:S10]  /*187e0*/  ENDCOLLECTIVE ;  /* 0x000000000000791b */ /* 0x000ff40003800000 */
.L_x_580:
[----:B------:R-:W-:Y:S05]  /*187f0*/  BSYNC B0 ;  /* 0x0000000000007941 */ /* 0x000fea0003800000 */
.L_x_579:
[----:B------:R-:W-:Y:S05]  /*18800*/  BRA `(.L_x_581) ;  /* 0xfffffff800f07947 */ /* 0x000fea000383ffff */
.L_x_572:
[----:B0-----:R0:W1:Y:S02]  /*18810*/  SYNCS.PHASECHK.TRANS64.TRYWAIT P0, [R5+URZ], R0 ;  /* 0x00000000050075a7 */ /* 0x001064000800017f */
[----:B-1----:R-:W-:Y:S05]  /*18820*/  @!P0 NANOSLEEP.SYNCS 0x989680 ;  /* 0x009896800000895d */ /* 0x002fea0003900000 */
[----:B------:R-:W1:Y:S02]  /*18830*/  @!P0 SYNCS.PHASECHK.TRANS64 P0, [R5+URZ], R0 ;  /* 0x00000000050085a7 */ /* 0x000e64000800007f */
[----:B-1----:R-:W-:Y:S05]  /*18840*/  @!P0 BRA `(.L_x_572) ;  /* 0xfffffffc00f08947 */ /* 0x002fea000383ffff */
[----:B------:R-:W-:Y:S05]  /*18850*/  BRA `(.L_x_582) ;  /* 0xfffffffc00187947 */ /* 0x000fea000383ffff */
.L_x_573:
[----:B0-----:R0:W1:Y:S02]  /*18860*/  SYNCS.PHASECHK.TRANS64.TRYWAIT P0, [R5+URZ], R0 ;  /* 0x00000000050075a7 */ /* 0x001064000800017f */
[----:B-1----:R-:W-:Y:S05]  /*18870*/  @!P0 NANOSLEEP.SYNCS 0x989680 ;  /* 0x009896800000895d */ /* 0x002fea0003900000 */
[----:B------:R-:W1:Y:S02]  /*18880*/  @!P0 SYNCS.PHASECHK.TRANS64 P0, [R5+URZ], R0 ;  /* 0x00000000050085a7 */ /* 0x000e64000800007f */
[----:B-1----:R-:W-:Y:S05]  /*18890*/  @!P0 BRA `(.L_x_573) ;  /* 0xfffffffc00f08947 */ /* 0x002fea000383ffff */
[----:B------:R-:W-:Y:S05]  /*188a0*/  BRA `(.L_x_583) ;  /* 0xfffffffc00287947 */ /* 0x000fea000383ffff */
.L_x_584:
[----:B------:R-:W-:-:S00]  /*188b0*/  BRA `(.L_x_584) ;  /* 0xfffffffc00fc7947 */ /* 0x000fc0000383ffff */
[----:B------:R-:W-:-:S00]  /*188c0*/  NOP ;  /* 0x0000000000007918 */ /* 0x000fc00000000000 */
        /* <DEDUP_REMOVED lines=11> */
.L_x_585:


//--------------------- .nv.global.init           --------------------------
	.section	.nv.global.init,"aw",@progbits
.nv.global.init:
	.type		$str$22,@object
	.size		$str$22,($str$23 - $str$22)
$str$22:
        /*0000*/ 	.byte	0x6b, 0x5f, 0x74, 0x69, 0x6c, 0x65, 0x5f, 0x63, 0x6f, 0x75, 0x6e, 0x74, 0x20, 0x3e, 0x3d, 0x20
        /*0010*/ 	.byte	0x31, 0x00
	.type		$str$23,@object
	.size		$str$23,(__unnamed_1 - $str$23)
$str$23:
        /*0012*/ 	.byte	0x2f, 0x74, 0x6d, 0x70, 0x2f, 0x63, 0x75, 0x74, 0x6c, 0x61, 0x73, 0x73, 0x5f, 0x73, 0x77, 0x65
        /*0022*/ 	.byte	0x65, 0x70, 0x5f, 0x73, 0x72, 0x63, 0x2f, 0x69, 0x6e, 0x63, 0x6c, 0x75, 0x64, 0x65, 0x2f, 0x63
        /*0032*/ 	.byte	0x75, 0x74, 0x6c, 0x61, 0x73, 0x73, 0x2f, 0x67, 0x65, 0x6d, 0x6d, 0x2f, 0x63, 0x6f, 0x6c, 0x6c
        /*0042*/ 	.byte	0x65, 0x63, 0x74, 0x69, 0x76, 0x65, 0x2f, 0x73, 0x6d, 0x39, 0x30, 0x5f, 0x6d, 0x6d, 0x61, 0x5f
        /*0052*/ 	.byte	0x74, 0x6d, 0x61, 0x5f, 0x67, 0x6d, 0x6d, 0x61, 0x5f, 0x73, 0x73, 0x5f, 0x77, 0x61, 0x72, 0x70
        /*0062*/ 	.byte	0x73, 0x70, 0x65, 0x63, 0x69, 0x61, 0x6c, 0x69, 0x7a, 0x65, 0x64, 0x2e, 0x68, 0x70, 0x70, 0x00
	.type		__unnamed_1,@object
	.size		__unnamed_1,(.L_0 - __unnamed_1)
__unnamed_1:
        /* <DEDUP_REMOVED lines=174> */
        /*0b52*/ 	.byte	0x00
.L_0:


//--------------------- .nv.shared._ZN7cutlass13device_kernelINS_4gemm6kernel13GemmUniversalIN4cute5tupleIJiiiiEEENS1_10collective13CollectiveMmaINS1_34MainloopSm90TmaGmmaWarpSpecializedILi3ENS5_IJNS4_1CILi2EEENSA_ILi1EEESC_EEENS1_35KernelTmaWarpSpecializedCooperativeEEENS5_IJNSA_ILi256EEESG_NSA_ILi128EEEEEEaNS5_IJlSC_lEEEaSJ_NS4_8TiledMMAINS4_8MMA_AtomIJNS4_4SM904GMMA27MMA_64x256x32_S32S8S8_SS_TNEEEENS4_6LayoutISD_NS5_IJSC_NSA_ILi0EEESR_EEEEENS5_IJNS4_10UnderscoreESU_SU_EEEEENS4_13SM90_TMA_LOADENS4_14ComposedLayoutINS4_7SwizzleILi3ELi4ELi3EEENS4_18smem_ptr_flag_bitsILi8EEENSQ_INS5_IJNSA_ILi8EEESH_EEENS5_IJSH_SC_EEEEEEEvNS4_8identityENS4_23SM90_TMA_LOAD_MULTICASTES17_vS18_EENS_8epilogue10collective6detail29Sm90TmaWarpSpecializedAdapterINS1C_15DefaultEpilogueIaSJ_SJ_NS1B_6thread17LinearCombinationIaLi1EiiLNS1G_9ScaleType4KindE0ELNS_15FloatRoundStyleE2EaEENS1_15EpilogueDefaultEEEEEvvEEEEvNT_6ParamsE --------------------------
	.section	.nv.shared._ZN7cutlass13device_kernelINS_4gemm6kernel13GemmUniversalIN4cute5tupleIJiiiiEEENS1_10collective13CollectiveMmaINS1_34MainloopSm90TmaGmmaWarpSpecializedILi3ENS5_IJNS4_1CILi2EEENSA_ILi1EEESC_EEENS1_35KernelTmaWarpSpecializedCooperativeEEENS5_IJNSA_ILi256EEESG_NSA_ILi128EEEEEEaNS5_IJlSC_lEEEaSJ_NS4_8TiledMMAINS4_8MMA_AtomIJNS4_4SM904GMMA27MMA_64x256x32_S32S8S8_SS_TNEEEENS4_6LayoutISD_NS5_IJSC_NSA_ILi0EEESR_EEEEENS5_IJNS4_10UnderscoreESU_SU_EEEEENS4_13SM90_TMA_LOADENS4_14ComposedLayoutINS4_7SwizzleILi3ELi4ELi3EEENS4_18smem_ptr_flag_bitsILi8EEENSQ_INS5_IJNSA_ILi8EEESH_EEENS5_IJSH_SC_EEEEEEEvNS4_8identityENS4_23SM90_TMA_LOAD_MULTICASTES17_vS18_EENS_8epilogue10collective6detail29Sm90TmaWarpSpecializedAdapterINS1C_15DefaultEpilogueIaSJ_SJ_NS1B_6thread17LinearCombinationIaLi1EiiLNS1G_9ScaleType4KindE0ELNS_15FloatRoundStyleE2EaEENS1_15EpilogueDefaultEEEEEvvEEEEvNT_6ParamsE,"aw",@nobits
	.sectionflags	@""
	.align	16
	.zero		1024


//--------------------- .nv.shared.reserved.0     --------------------------
	.section	.nv.shared.reserved.0,"aw",@nobits
	.weak		__nv_reservedSMEM_offset_0_alias
	.size		__nv_reservedSMEM_offset_0_alias, 0, 0
	.other		__nv_reservedSMEM_offset_0_alias,@"STO_CUDA_RESERVED_SHARED STV_DEFAULT"
__nv_reservedSMEM_offset_0_alias:
	.zero		0


//--------------------- .nv.global                --------------------------
	.section	.nv.global,"aw",@nobits
.nv.global:
	.type		_ZN39_INTERNAL_b7b89aef_4_k_cu_e8a86421_65434cute1_E,@object
	.size		_ZN39_INTERNAL_b7b89aef_4_k_cu_e8a86421_65434cute1_E,(_ZN39_INTERNAL_b7b89aef_4_k_cu_e8a86421_65434cuda3std3__45__cpo6cbeginE - _ZN39_INTERNAL_b7b89aef_4_k_cu_e8a86421_65434cute1_E)
_ZN39_INTERNAL_b7b89aef_4_k_cu_e8a86421_65434cute1_E:
	.zero		1
	.type		_ZN39_INTERNAL_b7b89aef_4_k_cu_e8a86421_65434cuda3std3__45__cpo6cbeginE,@object
	.size		_ZN39_INTERNAL_b7b89aef_4_k_cu_e8a86421_65434cuda3std3__45__cpo6cbeginE,(_ZN39_INTERNAL_b7b89aef_4_k_cu_e8a86421_65434cuda3std3__48in_placeE - _ZN39_INTERNAL_b7b89aef_4_k_cu_e8a86421_65434cuda3std3__45__cpo6cbeginE)
_ZN39_INTERNAL_b7b89aef_4_k_cu_e8a86421_65434cuda3std3__45__cpo6cbeginE:
	.zero		1
	.type		_ZN39_INTERNAL_b7b89aef_4_k_cu_e8a86421_65434cuda3std3__48in_placeE,@object
	.size		_ZN39_INTERNAL_b7b89aef_4_k_cu_e8a86421_65434cuda3std3__48in_placeE,(_ZN39_INTERNAL_b7b89aef_4_k_cu_e8a86421_65434cuda3std6ranges3__45__cpo9iter_moveE - _ZN39_INTERNAL_b7b89aef_4_k_cu_e8a86421_65434cuda3std3__48in_placeE)
_ZN39_INTERNAL_b7b89aef_4_k_cu_e8a86421_65434cuda3std3__48in_placeE:
	.zero		1
	.type		_ZN39_INTERNAL_b7b89aef_4_k_cu_e8a86421_65434cuda3std6ranges3__45__cpo9iter_moveE,@object
	.size		_ZN39_INTERNAL_b7b89aef_4_k_cu_e8a86421_65434cuda3std6ranges3__45__cpo9iter_moveE,(_ZN39_INTERNAL_b7b89aef_4_k_cu_e8a86421_65434cuda3std3__45__cpo5beginE - _ZN39_INTERNAL_b7b89aef_4_k_cu_e8a86421_65434cuda3std6ranges3__45__cpo9iter_moveE)
_ZN39_INTERNAL_b7b89aef_4_k_cu_e8a86421_65434cuda3std6ranges3__45__cpo9iter_moveE:
	.zero		1
	.type		_ZN39_INTERNAL_b7b89aef_4_k_cu_e8a86421_65434cuda3std3__45__cpo5beginE,@object
	.size		_ZN39_INTERNAL_b7b89aef_4_k_cu_e8a86421_65434cuda3std3__45__cpo5beginE,(_ZN39_INTERNAL_b7b89aef_4_k_cu_e8a86421_65434cuda3std3__441_GLOBAL__N__b7b89aef_4_k_cu_e8a86421_65436ignoreE - _ZN39_INTERNAL_b7b89aef_4_k_cu_e8a86421_65434cuda3std3__45__cpo5beginE)
_ZN39_INTERNAL_b7b89aef_4_k_cu_e8a86421_65434cuda3std3__45__cpo5beginE:
	.zero		1
	.type		_ZN39_INTERNAL_b7b89aef_4_k_cu_e8a86421_65434cuda3std3__441_GLOBAL__N__b7b89aef_4_k_cu_e8a86421_65436ignoreE,@object
	.size		_ZN39_INTERNAL_b7b89aef_4_k_cu_e8a86421_65434cuda3std3__441_GLOBAL__N__b7b89aef_4_k_cu_e8a86421_65436ignoreE,(_ZN39_INTERNAL_b7b89aef_4_k_cu_e8a86421_65434cute7productE - _ZN39_INTERNAL_b7b89aef_4_k_cu_e8a86421_65434cuda3std3__441_GLOBAL__N__b7b89aef_4_k_cu_e8a86421_65436ignoreE)
_ZN39_INTERNAL_b7b89aef_4_k_cu_e8a86421_65434cuda3std3__441_GLOBAL__N__b7b89aef_4_k_cu_e8a86421_65436ignoreE:
	.zero		1
	.type		_ZN39_INTERNAL_b7b89aef_4_k_cu_e8a86421_65434cute7productE,@object
	.size		_ZN39_INTERNAL_b7b89aef_4_k_cu_e8a86421_65434cute7productE,(_ZN39_INTERNAL_b7b89aef_4_k_cu_e8a86421_65434cuda3std3__45__cpo3endE - _ZN39_INTERNAL_b7b89aef_4_k_cu_e8a86421_65434cute7productE)
_ZN39_INTERNAL_b7b89aef_4_k_cu_e8a86421_65434cute7productE:
	.zero		1
	.type		_ZN39_INTERNAL_b7b89aef_4_k_cu_e8a86421_65434cuda3std3__45__cpo3endE,@object
	.size		_ZN39_INTERNAL_b7b89aef_4_k_cu_e8a86421_65434cuda3std3__45__cpo3endE,(_ZN39_INTERNAL_b7b89aef_4_k_cu_e8a86421_65434cuda3std3__419piecewise_constructE - _ZN39_INTERNAL_b7b89aef_4_k_cu_e8a86421_65434cuda3std3__45__cpo3endE)
_ZN39_INTERNAL_b7b89aef_4_k_cu_e8a86421_65434cuda3std3__45__cpo3endE:
	.zero		1
	.type		_ZN39_INTERNAL_b7b89aef_4_k_cu_e8a86421_65434cuda3std3__419piecewise_constructE,@object
	.size		_ZN39_INTERNAL_b7b89aef_4_k_cu_e8a86421_65434cuda3std3__419piecewise_constructE,(_ZN39_INTERNAL_b7b89aef_4_k_cu_e8a86421_65434cuda3std3__45__cpo4cendE - _ZN39_INTERNAL_b7b89aef_4_k_cu_e8a86421_65434cuda3std3__419piecewise_constructE)
_ZN39_INTERNAL_b7b89aef_4_k_cu_e8a86421_65434cuda3std3__419piecewise_constructE:
	.zero		1
	.type		_ZN39_INTERNAL_b7b89aef_4_k_cu_e8a86421_65434cuda3std3__45__cpo4cendE,@object
	.size		_ZN39_INTERNAL_b7b89aef_4_k_cu_e8a86421_65434cuda3std3__45__cpo4cendE,(_ZN39_INTERNAL_b7b89aef_4_k_cu_e8a86421_65434cuda3std6ranges3__45__cpo4swapE - _ZN39_INTERNAL_b7b89aef_4_k_cu_e8a86421_65434cuda3std3__45__cpo4cendE)
_ZN39_INTERNAL_b7b89aef_4_k_cu_e8a86421_65434cuda3std3__45__cpo4cendE:
	.zero		1
	.type		_ZN39_INTERNAL_b7b89aef_4_k_cu_e8a86421_65434cuda3std6ranges3__45__cpo4swapE,@object
	.size		_ZN39_INTERNAL_b7b89aef_4_k_cu_e8a86421_65434cuda3std6ranges3__45__cpo4swapE,(.L_8 - _ZN39_INTERNAL_b7b89aef_4_k_cu_e8a86421_65434cuda3std6ranges3__45__cpo4swapE)
_ZN39_INTERNAL_b7b89aef_4_k_cu_e8a86421_65434cuda3std6ranges3__45__cpo4swapE:
	.zero		1
.L_8:


//--------------------- .nv.constant0._ZN7cutlass13device_kernelINS_4gemm6kernel13GemmUniversalIN4cute5tupleIJiiiiEEENS1_10collective13CollectiveMmaINS1_34MainloopSm90TmaGmmaWarpSpecializedILi3ENS5_IJNS4_1CILi2EEENSA_ILi1EEESC_EEENS1_35KernelTmaWarpSpecializedCooperativeEEENS5_IJNSA_ILi256EEESG_NSA_ILi128EEEEEEaNS5_IJlSC_lEEEaSJ_NS4_8TiledMMAINS4_8MMA_AtomIJNS4_4SM904GMMA27MMA_64x256x32_S32S8S8_SS_TNEEEENS4_6LayoutISD_NS5_IJSC_NSA_ILi0EEESR_EEEEENS5_IJNS4_10UnderscoreESU_SU_EEEEENS4_13SM90_TMA_LOADENS4_14ComposedLayoutINS4_7SwizzleILi3ELi4ELi3EEENS4_18smem_ptr_flag_bitsILi8EEENSQ_INS5_IJNSA_ILi8EEESH_EEENS5_IJSH_SC_EEEEEEEvNS4_8identityENS4_23SM90_TMA_LOAD_MULTICASTES17_vS18_EENS_8epilogue10collective6detail29Sm90TmaWarpSpecializedAdapterINS1C_15DefaultEpilogueIaSJ_SJ_NS1B_6thread17LinearCombinationIaLi1EiiLNS1G_9ScaleType4KindE0ELNS_15FloatRoundStyleE2EaEENS1_15EpilogueDefaultEEEEEvvEEEEvNT_6ParamsE --------------------------
	.section	.nv.constant0._ZN7cutlass13device_kernelINS_4gemm6kernel13GemmUniversalIN4cute5tupleIJiiiiEEENS1_10collective13CollectiveMmaINS1_34MainloopSm90TmaGmmaWarpSpecializedILi3ENS5_IJNS4_1CILi2EEENSA_ILi1EEESC_EEENS1_35KernelTmaWarpSpecializedCooperativeEEENS5_IJNSA_ILi256EEESG_NSA_ILi128EEEEEEaNS5_IJlSC_lEEEaSJ_NS4_8TiledMMAINS4_8MMA_AtomIJNS4_4SM904GMMA27MMA_64x256x32_S32S8S8_SS_TNEEEENS4_6LayoutISD_NS5_IJSC_NSA_ILi0EEESR_EEEEENS5_IJNS4_10UnderscoreESU_SU_EEEEENS4_13SM90_TMA_LOADENS4_14ComposedLayoutINS4_7SwizzleILi3ELi4ELi3EEENS4_18smem_ptr_flag_bitsILi8EEENSQ_INS5_IJNSA_ILi8EEESH_EEENS5_IJSH_SC_EEEEEEEvNS4_8identityENS4_23SM90_TMA_LOAD_MULTICASTES17_vS18_EENS_8epilogue10collective6detail29Sm90TmaWarpSpecializedAdapterINS1C_15DefaultEpilogueIaSJ_SJ_NS1B_6thread17LinearCombinationIaLi1EiiLNS1G_9ScaleType4KindE0ELNS_15FloatRoundStyleE2EaEENS1_15EpilogueDefaultEEEEEvvEEEEvNT_6ParamsE,"a",@progbits
	.sectionflags	@""
	.align	4
.nv.constant0._ZN7cutlass13device_kernelINS_4gemm6kernel13GemmUniversalIN4cute5tupleIJiiiiEEENS1_10collective13CollectiveMmaINS1_34MainloopSm90TmaGmmaWarpSpecializedILi3ENS5_IJNS4_1CILi2EEENSA_ILi1EEESC_EEENS1_35KernelTmaWarpSpecializedCooperativeEEENS5_IJNSA_ILi256EEESG_NSA_ILi128EEEEEEaNS5_IJlSC_lEEEaSJ_NS4_8TiledMMAINS4_8MMA_AtomIJNS4_4SM904GMMA27MMA_64x256x32_S32S8S8_SS_TNEEEENS4_6LayoutISD_NS5_IJSC_NSA_ILi0EEESR_EEEEENS5_IJNS4_10UnderscoreESU_SU_EEEEENS4_13SM90_TMA_LOADENS4_14ComposedLayoutINS4_7SwizzleILi3ELi4ELi3EEENS4_18smem_ptr_flag_bitsILi8EEENSQ_INS5_IJNSA_ILi8EEESH_EEENS5_IJSH_SC_EEEEEEEvNS4_8identityENS4_23SM90_TMA_LOAD_MULTICASTES17_vS18_EENS_8epilogue10collective6detail29Sm90TmaWarpSpecializedAdapterINS1C_15DefaultEpilogueIaSJ_SJ_NS1B_6thread17LinearCombinationIaLi1EiiLNS1G_9ScaleType4KindE0ELNS_15FloatRoundStyleE2EaEENS1_15EpilogueDefaultEEEEEvvEEEEvNT_6ParamsE:
	.zero		1664


//--------------------- SYMBOLS --------------------------

	.type		.nv.reservedSmem.offset0,@object
	.size		.nv.reservedSmem.offset0,0x4
	.type		__assertfail,@function
